	.target	sm_90a

	.elftype	@"ET_EXEC"


//--------------------- .note.nv.tkinfo           --------------------------
	.section	.note.nv.tkinfo,"",@"SHT_NOTE"
	.sectionflags	@"SHF_NOTE_NV_TKINFO"
	.tkinfo
        /*0018*/ 	.word	0x00000002
        /*0030*/ 	.string	""
        /*0030*/ 	.string	"ptxas"
        /*0030*/ 	.string	"Cuda compilation tools, release 13.0, V13.0.88"
        /*0030*/ 	.string	"Build cuda_13.0.r13.0/compiler.36424714_0"
        /*0030*/ 	.string	"-arch sm_90a -m 64 "



//--------------------- .note.nv.cuinfo           --------------------------
	.section	.note.nv.cuinfo,"",@"SHT_NOTE"
	.sectionflags	@"SHF_NOTE_NV_CUINFO"
        /*0018*/ 	.short	0x0002
        /*001a*/ 	.short	0x005a
        /*001c*/ 	.short	0x0082
	.zero		2


//--------------------- .nv.info                  --------------------------
	.section	.nv.info,"",@"SHT_CUDA_INFO"
	.align	4


	//----- nvinfo : EIATTR_REGCOUNT
	.align		4
        /*0000*/ 	.byte	0x04, 0x2f
        /*0002*/ 	.short	(.L_15 - .L_14)
	.align		4
.L_14:
        /*0004*/ 	.word	index@(_ZN7cutlass13device_kernelINS_4gemm6kernel13GemmUniversalIN4cute5tupleIJiiiiEEENS1_10collective13CollectiveMmaINS1_34MainloopSm90TmaGmmaWarpSpecializedILi6ENS5_IJNS4_1CILi2EEENSA_ILi1EEESC_EEENS1_35KernelTmaWarpSpecializedCooperativeEEENS5_IJNSA_ILi512EEENSA_ILi48EEENSA_ILi64EEEEEEaNS5_IJlSC_lEEEaSK_NS4_8TiledMMAINS4_8MMA_AtomIJNS4_4SM904GMMA26MMA_64x16x32_S32S8S8_SS_TNEEEENS4_6LayoutISD_NS5_IJSC_NSA_ILi0EEESS_EEEEENS5_IJNS4_10UnderscoreESV_SV_EEEEENS4_13SM90_TMA_LOADENS4_14ComposedLayoutINS4_7SwizzleILi2ELi4ELi3EEENS4_18smem_ptr_flag_bitsILi8EEENSR_INS5_IJNSA_ILi8EEESI_EEENS5_IJSI_SC_EEEEEEEvNS4_8identityENS4_23SM90_TMA_LOAD_MULTICASTES18_vS19_EENS_8epilogue10collective6detail29Sm90TmaWarpSpecializedAdapterINS1D_15DefaultEpilogueIaSK_SK_NS1C_6thread17LinearCombinationIaLi1EiiLNS1H_9ScaleType4KindE0ELNS_15FloatRoundStyleE2EaEENS1_15EpilogueDefaultEEEEEvvEEEEvNT_6ParamsE)
        /*0008*/ 	.word	0x000000a8


	//----- nvinfo : EIATTR_FRAME_SIZE
	.align		4
.L_15:
        /*000c*/ 	.byte	0x04, 0x11
        /*000e*/ 	.short	(.L_17 - .L_16)
	.align		4
.L_16:
        /*0010*/ 	.word	index@(_ZN7cutlass13device_kernelINS_4gemm6kernel13GemmUniversalIN4cute5tupleIJiiiiEEENS1_10collective13CollectiveMmaINS1_34MainloopSm90TmaGmmaWarpSpecializedILi6ENS5_IJNS4_1CILi2EEENSA_ILi1EEESC_EEENS1_35KernelTmaWarpSpecializedCooperativeEEENS5_IJNSA_ILi512EEENSA_ILi48EEENSA_ILi64EEEEEEaNS5_IJlSC_lEEEaSK_NS4_8TiledMMAINS4_8MMA_AtomIJNS4_4SM904GMMA26MMA_64x16x32_S32S8S8_SS_TNEEEENS4_6LayoutISD_NS5_IJSC_NSA_ILi0EEESS_EEEEENS5_IJNS4_10UnderscoreESV_SV_EEEEENS4_13SM90_TMA_LOADENS4_14ComposedLayoutINS4_7SwizzleILi2ELi4ELi3EEENS4_18smem_ptr_flag_bitsILi8EEENSR_INS5_IJNSA_ILi8EEESI_EEENS5_IJSI_SC_EEEEEEEvNS4_8identityENS4_23SM90_TMA_LOAD_MULTICASTES18_vS19_EENS_8epilogue10collective6detail29Sm90TmaWarpSpecializedAdapterINS1D_15DefaultEpilogueIaSK_SK_NS1C_6thread17LinearCombinationIaLi1EiiLNS1H_9ScaleType4KindE0ELNS_15FloatRoundStyleE2EaEENS1_15EpilogueDefaultEEEEEvvEEEEvNT_6ParamsE)
        /*0014*/ 	.word	0x00000000


	//----- nvinfo : EIATTR_MIN_STACK_SIZE
	.align		4
.L_17:
        /*0018*/ 	.byte	0x04, 0x12
        /*001a*/ 	.short	(.L_19 - .L_18)
	.align		4
.L_18:
        /*001c*/ 	.word	index@(_ZN7cutlass13device_kernelINS_4gemm6kernel13GemmUniversalIN4cute5tupleIJiiiiEEENS1_10collective13CollectiveMmaINS1_34MainloopSm90TmaGmmaWarpSpecializedILi6ENS5_IJNS4_1CILi2EEENSA_ILi1EEESC_EEENS1_35KernelTmaWarpSpecializedCooperativeEEENS5_IJNSA_ILi512EEENSA_ILi48EEENSA_ILi64EEEEEEaNS5_IJlSC_lEEEaSK_NS4_8TiledMMAINS4_8MMA_AtomIJNS4_4SM904GMMA26MMA_64x16x32_S32S8S8_SS_TNEEEENS4_6LayoutISD_NS5_IJSC_NSA_ILi0EEESS_EEEEENS5_IJNS4_10UnderscoreESV_SV_EEEEENS4_13SM90_TMA_LOADENS4_14ComposedLayoutINS4_7SwizzleILi2ELi4ELi3EEENS4_18smem_ptr_flag_bitsILi8EEENSR_INS5_IJNSA_ILi8EEESI_EEENS5_IJSI_SC_EEEEEEEvNS4_8identityENS4_23SM90_TMA_LOAD_MULTICASTES18_vS19_EENS_8epilogue10collective6detail29Sm90TmaWarpSpecializedAdapterINS1D_15DefaultEpilogueIaSK_SK_NS1C_6thread17LinearCombinationIaLi1EiiLNS1H_9ScaleType4KindE0ELNS_15FloatRoundStyleE2EaEENS1_15EpilogueDefaultEEEEEvvEEEEvNT_6ParamsE)
        /*0020*/ 	.word	0x00000000
.L_19:


//--------------------- .nv.compat                --------------------------
	.section	.nv.compat,"",@"SHT_CUDA_COMPAT_INFO"
	.align	4
        /*0000*/ 	.byte	0x02, 0x09, 0x01, 0x00, 0x02, 0x02, 0x04, 0x00, 0x02, 0x05, 0x05, 0x00, 0x03, 0x07, 0x01, 0x01
        /*0010*/ 	.byte	0x02, 0x03, 0x01, 0x00, 0x02, 0x06, 0x01, 0x00, 0x04, 0x0b, 0x08, 0x00, 0x00, 0x00, 0x00, 0x00
        /*0020*/ 	.byte	0x00, 0x00, 0x00, 0x00


//--------------------- .nv.info._ZN7cutlass13device_kernelINS_4gemm6kernel13GemmUniversalIN4cute5tupleIJiiiiEEENS1_10collective13CollectiveMmaINS1_34MainloopSm90TmaGmmaWarpSpecializedILi6ENS5_IJNS4_1CILi2EEENSA_ILi1EEESC_EEENS1_35KernelTmaWarpSpecializedCooperativeEEENS5_IJNSA_ILi512EEENSA_ILi48EEENSA_ILi64EEEEEEaNS5_IJlSC_lEEEaSK_NS4_8TiledMMAINS4_8MMA_AtomIJNS4_4SM904GMMA26MMA_64x16x32_S32S8S8_SS_TNEEEENS4_6LayoutISD_NS5_IJSC_NSA_ILi0EEESS_EEEEENS5_IJNS4_10UnderscoreESV_SV_EEEEENS4_13SM90_TMA_LOADENS4_14ComposedLayoutINS4_7SwizzleILi2ELi4ELi3EEENS4_18smem_ptr_flag_bitsILi8EEENSR_INS5_IJNSA_ILi8EEESI_EEENS5_IJSI_SC_EEEEEEEvNS4_8identityENS4_23SM90_TMA_LOAD_MULTICASTES18_vS19_EENS_8epilogue10collective6detail29Sm90TmaWarpSpecializedAdapterINS1D_15DefaultEpilogueIaSK_SK_NS1C_6thread17LinearCombinationIaLi1EiiLNS1H_9ScaleType4KindE0ELNS_15FloatRoundStyleE2EaEENS1_15EpilogueDefaultEEEEEvvEEEEvNT_6ParamsE --------------------------
	.section	.nv.info._ZN7cutlass13device_kernelINS_4gemm6kernel13GemmUniversalIN4cute5tupleIJiiiiEEENS1_10collective13CollectiveMmaINS1_34MainloopSm90TmaGmmaWarpSpecializedILi6ENS5_IJNS4_1CILi2EEENSA_ILi1EEESC_EEENS1_35KernelTmaWarpSpecializedCooperativeEEENS5_IJNSA_ILi512EEENSA_ILi48EEENSA_ILi64EEEEEEaNS5_IJlSC_lEEEaSK_NS4_8TiledMMAINS4_8MMA_AtomIJNS4_4SM904GMMA26MMA_64x16x32_S32S8S8_SS_TNEEEENS4_6LayoutISD_NS5_IJSC_NSA_ILi0EEESS_EEEEENS5_IJNS4_10UnderscoreESV_SV_EEEEENS4_13SM90_TMA_LOADENS4_14ComposedLayoutINS4_7SwizzleILi2ELi4ELi3EEENS4_18smem_ptr_flag_bitsILi8EEENSR_INS5_IJNSA_ILi8EEESI_EEENS5_IJSI_SC_EEEEEEEvNS4_8identityENS4_23SM90_TMA_LOAD_MULTICASTES18_vS19_EENS_8epilogue10collective6detail29Sm90TmaWarpSpecializedAdapterINS1D_15DefaultEpilogueIaSK_SK_NS1C_6thread17LinearCombinationIaLi1EiiLNS1H_9ScaleType4KindE0ELNS_15FloatRoundStyleE2EaEENS1_15EpilogueDefaultEEEEEvvEEEEvNT_6ParamsE,"",@"SHT_CUDA_INFO"
	.sectionflags	@""
	.align	4


	//----- nvinfo : EIATTR_CUDA_API_VERSION
	.align		4
        /*0000*/ 	.byte	0x04, 0x37
        /*0002*/ 	.short	(.L_21 - .L_20)
.L_20:
        /*0004*/ 	.word	0x00000082


	//----- nvinfo : EIATTR_KPARAM_INFO
	.align		4
.L_21:
        /*0008*/ 	.byte	0x04, 0x17
        /*000a*/ 	.short	(.L_23 - .L_22)
.L_22:
        /*000c*/ 	.word	0x00000000
        /*0010*/ 	.short	0x0000
        /*0012*/ 	.short	0x0070
        /*0014*/ 	.byte	0x00, 0xf0, 0x01, 0x10


	//----- nvinfo : EIATTR_SPARSE_MMA_MASK
	.align		4
.L_23:
        /*0018*/ 	.byte	0x03, 0x50
        /*001a*/ 	.short	0x0000


	//----- nvinfo : EIATTR_MAXREG_COUNT
	.align		4
        /*001c*/ 	.byte	0x03, 0x1b
        /*001e*/ 	.short	0x00a8


	//----- nvinfo : EIATTR_NUM_BARRIERS
	.align		4
        /*0020*/ 	.byte	0x02, 0x4c
        /*0022*/ 	.byte	0x01
	.zero		1


	//----- nvinfo : EIATTR_EXTERNS
	.align		4
        /*0024*/ 	.byte	0x04, 0x0f
        /*0026*/ 	.short	(.L_25 - .L_24)


	//   ....[0]....
	.align		4
.L_24:
        /*0028*/ 	.word	index@(__assertfail)


	//----- nvinfo : EIATTR_MERCURY_ISA_VERSION
	.align		4
.L_25:
        /*002c*/ 	.byte	0x03, 0x5f
        /*002e*/ 	.short	0x0101


	//----- nvinfo : EIATTR_INT_WARP_WIDE_INSTR_OFFSETS
	.align		4
        /*0030*/ 	.byte	0x04, 0x31
        /*0032*/ 	.short	(.L_27 - .L_26)


	//   ....[0]....
.L_26:
        /*0034*/ 	.word	0x000004d0


	//   ....[1]....
        /*0038*/ 	.word	0x00000500


	//   ....[2]....
        /*003c*/ 	.word	0x000006c0


	//   ....[3]....
        /*0040*/ 	.word	0x00002d60


	//----- nvinfo : EIATTR_COOP_GROUP_MASK_REGIDS
	.align		4
.L_27:
        /*0044*/ 	.byte	0x04, 0x29
        /*0046*/ 	.short	(.L_29 - .L_28)


	//   ....[0]....
.L_28:
        /*0048*/ 	.word	0xffffffff


	//   ....[1]....
        /*004c*/ 	.word	0xffffffff


	//   ....[2]....
        /*0050*/ 	.word	0xffffffff


	//   ....[3]....
        /*0054*/ 	.word	0xffffffff


	//   ....[4]....
        /*0058*/ 	.word	0xffffffff


	//   ....[5]....
        /*005c*/ 	.word	0xffffffff


	//----- nvinfo : EIATTR_COOP_GROUP_INSTR_OFFSETS
	.align		4
.L_29:
        /*0060*/ 	.byte	0x04, 0x28
        /*0062*/ 	.short	(.L_31 - .L_30)


	//   ....[0]....
.L_30:
        /*0064*/ 	.word	0x00000060


	//   ....[1]....
        /*0068*/ 	.word	0x00000070


	//   ....[2]....
        /*006c*/ 	.word	0x00000130


	//   ....[3]....
        /*0070*/ 	.word	0x00000310


	//   ....[4]....
        /*0074*/ 	.word	0x00000840


	//   ....[5]....
        /*0078*/ 	.word	0x000014f0


	//----- nvinfo : EIATTR_REG_RECONFIG
	.align		4
.L_31:
        /*007c*/ 	.byte	0x01, 0x54
	.zero		2


	//----- nvinfo : EIATTR_SYSCALL_OFFSETS
	.align		4
        /*0080*/ 	.byte	0x04, 0x46
        /*0082*/ 	.short	(.L_33 - .L_32)


	//   ....[0]....
.L_32:
        /*0084*/ 	.word	0x000016e0


	//----- nvinfo : EIATTR_MBARRIER_INSTR_OFFSETS
	.align		4
.L_33:
        /*0088*/ 	.byte	0x04, 0x39
        /*008a*/ 	.short	(.L_35 - .L_34)


	//   ....[0]....
.L_34:
        /*008c*/ 	.word	0x00000230
        /*0090*/ 	.word	0x000000ff
        /*0094*/ 	.word	0x00000000
        /*0098*/ 	.short	0x0100
        /*009a*/ 	.byte	0x08
	.zero		1


	//   ....[1]....
        /*009c*/ 	.word	0x00000240
        /*00a0*/ 	.word	0x000000ff
        /*00a4*/ 	.word	0x00000030
        /*00a8*/ 	.short	0x0100
        /*00aa*/ 	.byte	0x08
	.zero		1


	//   ....[2]....
        /*00ac*/ 	.word	0x00000250
        /*00b0*/ 	.word	0x000000ff
        /*00b4*/ 	.word	0x00000008
        /*00b8*/ 	.short	0x0100
        /*00ba*/ 	.byte	0x08
	.zero		1


	//   ....[3]....
        /*00bc*/ 	.word	0x00000260
        /*00c0*/ 	.word	0x000000ff
        /*00c4*/ 	.word	0x00000038
        /*00c8*/ 	.short	0x0100
        /*00ca*/ 	.byte	0x08
	.zero		1


	//   ....[4]....
        /*00cc*/ 	.word	0x00000270
        /*00d0*/ 	.word	0x000000ff
        /*00d4*/ 	.word	0x00000010
        /*00d8*/ 	.short	0x0100
        /*00da*/ 	.byte	0x08
	.zero		1


	//   ....[5]....
        /*00dc*/ 	.word	0x00000280
        /*00e0*/ 	.word	0x000000ff
        /*00e4*/ 	.word	0x00000040
        /*00e8*/ 	.short	0x0100
        /*00ea*/ 	.byte	0x08
	.zero		1


	//   ....[6]....
        /*00ec*/ 	.word	0x00000290
        /*00f0*/ 	.word	0x000000ff
        /*00f4*/ 	.word	0x00000018
        /*00f8*/ 	.short	0x0100
        /*00fa*/ 	.byte	0x08
	.zero		1


	//   ....[7]....
        /*00fc*/ 	.word	0x000002a0
        /*0100*/ 	.word	0x000000ff
        /*0104*/ 	.word	0x00000048
        /*0108*/ 	.short	0x0100
        /*010a*/ 	.byte	0x08
	.zero		1


	//   ....[8]....
        /*010c*/ 	.word	0x000002b0
        /*0110*/ 	.word	0x000000ff
        /*0114*/ 	.word	0x00000020
        /*0118*/ 	.short	0x0100
        /*011a*/ 	.byte	0x08
	.zero		1


	//   ....[9]....
        /*011c*/ 	.word	0x000002c0
        /*0120*/ 	.word	0x000000ff
        /*0124*/ 	.word	0x00000050
        /*0128*/ 	.short	0x0100
        /*012a*/ 	.byte	0x08
	.zero		1


	//   ....[10]....
        /*012c*/ 	.word	0x000002d0
        /*0130*/ 	.word	0x000000ff
        /*0134*/ 	.word	0x00000028
        /*0138*/ 	.short	0x0100
        /*013a*/ 	.byte	0x08
	.zero		1


	//   ....[11]....
        /*013c*/ 	.word	0x000002e0
        /*0140*/ 	.word	0x000000ff
        /*0144*/ 	.word	0x00000058
        /*0148*/ 	.short	0x0100
        /*014a*/ 	.byte	0x08
	.zero		1


	//   ....[12]....
        /*014c*/ 	.word	0x00000750
        /*0150*/ 	.word	0x000000ff
        /*0154*/ 	.word	0x00000070
        /*0158*/ 	.short	0x0100
        /*015a*/ 	.byte	0x06
	.zero		1


	//   ....[13]....
        /*015c*/ 	.word	0x000007e0
        /*0160*/ 	.word	0x000000ff
        /*0164*/ 	.word	0x00000078
        /*0168*/ 	.short	0x0100
        /*016a*/ 	.byte	0x06
	.zero		1


	//   ....[14]....
        /*016c*/ 	.word	0x000017b0
        /*0170*/ 	.word	0x00000003
        /*0174*/ 	.word	0x00000000
        /*0178*/ 	.short	0x010a
        /*017a*/ 	.byte	0x3f
	.zero		1


	//   ....[15]....
        /*017c*/ 	.word	0x00001810
        /*0180*/ 	.word	0x00000003
        /*0184*/ 	.word	0x00000000
        /*0188*/ 	.short	0x010a
        /*018a*/ 	.byte	0x3f
	.zero		1


	//   ....[16]....
        /*018c*/ 	.word	0x00002280
        /*0190*/ 	.word	0x00000005
        /*0194*/ 	.word	0x00000000
        /*0198*/ 	.short	0x010a
        /*019a*/ 	.byte	0x3f
	.zero		1


	//   ....[17]....
        /*019c*/ 	.word	0x000022c0
        /*01a0*/ 	.word	0x00000005
        /*01a4*/ 	.word	0x00000000
        /*01a8*/ 	.short	0x010a
        /*01aa*/ 	.byte	0x3f
	.zero		1


	//   ....[18]....
        /*01ac*/ 	.word	0x00002c10
        /*01b0*/ 	.word	0x00000004
        /*01b4*/ 	.word	0x00000000
        /*01b8*/ 	.short	0x0101
        /*01ba*/ 	.byte	0x3f
	.zero		1


	//   ....[19]....
        /*01bc*/ 	.word	0x00002e00
        /*01c0*/ 	.word	0x00000000
        /*01c4*/ 	.word	0x00000000
        /*01c8*/ 	.short	0x0101
        /*01ca*/ 	.byte	0x3f
	.zero		1


	//   ....[20]....
        /*01cc*/ 	.word	0x00008e70
        /*01d0*/ 	.word	0x00000017
        /*01d4*/ 	.word	0x00000030
        /*01d8*/ 	.short	0x010a
        /*01da*/ 	.byte	0x3f
	.zero		1


	//   ....[21]....
        /*01dc*/ 	.word	0x000091f0
        /*01e0*/ 	.word	0x00000006
        /*01e4*/ 	.word	0x00000078
        /*01e8*/ 	.short	0x0101
        /*01ea*/ 	.byte	0x3f
	.zero		1


	//   ....[22]....
        /*01ec*/ 	.word	0x00009940
        /*01f0*/ 	.word	0x00000007
        /*01f4*/ 	.word	0x00000000
        /*01f8*/ 	.short	0x010a
        /*01fa*/ 	.byte	0x3f
	.zero		1


	//   ....[23]....
        /*01fc*/ 	.word	0x000099c0
        /*0200*/ 	.word	0x00000006
        /*0204*/ 	.word	0x00000000
        /*0208*/ 	.short	0x010a
        /*020a*/ 	.byte	0x3f
	.zero		1


	//   ....[24]....
        /*020c*/ 	.word	0x00009a50
        /*0210*/ 	.word	0x00000007
        /*0214*/ 	.word	0x00000000
        /*0218*/ 	.short	0x010a
        /*021a*/ 	.byte	0x3f
	.zero		1


	//   ....[25]....
        /*021c*/ 	.word	0x00009ae0
        /*0220*/ 	.word	0x00000006
        /*0224*/ 	.word	0x00000000
        /*0228*/ 	.short	0x010a
        /*022a*/ 	.byte	0x3f
	.zero		1


	//   ....[26]....
        /*022c*/ 	.word	0x00009b70
        /*0230*/ 	.word	0x00000007
        /*0234*/ 	.word	0x00000000
        /*0238*/ 	.short	0x010a
        /*023a*/ 	.byte	0x3f
	.zero		1


	//   ....[27]....
        /*023c*/ 	.word	0x00009c00
        /*0240*/ 	.word	0x00000005
        /*0244*/ 	.word	0x00000000
        /*0248*/ 	.short	0x010a
        /*024a*/ 	.byte	0x3f
	.zero		1


	//   ....[28]....
        /*024c*/ 	.word	0x00009c60
        /*0250*/ 	.word	0x00000003
        /*0254*/ 	.word	0x00000000
        /*0258*/ 	.short	0x010a
        /*025a*/ 	.byte	0x3f
	.zero		1


	//   ....[29]....
        /*025c*/ 	.word	0x00009cb0
        /*0260*/ 	.word	0x00000005
        /*0264*/ 	.word	0x00000000
        /*0268*/ 	.short	0x010a
        /*026a*/ 	.byte	0x3f
	.zero		1


	//   ....[30]....
        /*026c*/ 	.word	0x00009d80
        /*0270*/ 	.word	0x00000017
        /*0274*/ 	.word	0x00000030
        /*0278*/ 	.short	0x010a
        /*027a*/ 	.byte	0x3f
	.zero		1


	//   ....[31]....
        /*027c*/ 	.word	0x00009e50
        /*0280*/ 	.word	0x00000007
        /*0284*/ 	.word	0x00000000
        /*0288*/ 	.short	0x010a
        /*028a*/ 	.byte	0x3f
	.zero		1


	//   ....[32]....
        /*028c*/ 	.word	0x00009ea0
        /*0290*/ 	.word	0x00000006
        /*0294*/ 	.word	0x00000000
        /*0298*/ 	.short	0x010a
        /*029a*/ 	.byte	0x3f
	.zero		1


	//   ....[33]....
        /*029c*/ 	.word	0x00009ef0
        /*02a0*/ 	.word	0x00000007
        /*02a4*/ 	.word	0x00000000
        /*02a8*/ 	.short	0x010a
        /*02aa*/ 	.byte	0x3f
	.zero		1


	//   ....[34]....
        /*02ac*/ 	.word	0x00009f40
        /*02b0*/ 	.word	0x00000006
        /*02b4*/ 	.word	0x00000000
        /*02b8*/ 	.short	0x010a
        /*02ba*/ 	.byte	0x3f
	.zero		1


	//   ....[35]....
        /*02bc*/ 	.word	0x00009f90
        /*02c0*/ 	.word	0x00000007
        /*02c4*/ 	.word	0x00000000
        /*02c8*/ 	.short	0x010a
        /*02ca*/ 	.byte	0x3f
	.zero		1


	//----- nvinfo : EIATTR_NUM_MBARRIERS
	.align		4
.L_35:
        /*02cc*/ 	.byte	0x03, 0x38
        /*02ce*/ 	.short	0x000e


	//----- nvinfo : EIATTR_EXIT_INSTR_OFFSETS
	.align		4
        /*02d0*/ 	.byte	0x04, 0x1c
        /*02d2*/ 	.short	(.L_37 - .L_36)


	//   ....[0]....
.L_36:
        /*02d4*/ 	.word	0x00000a20


	//   ....[1]....
        /*02d8*/ 	.word	0x00001240


	//   ....[2]....
        /*02dc*/ 	.word	0x000085f0


	//   ....[3]....
        /*02e0*/ 	.word	0x00008b50


	//   ....[4]....
        /*02e4*/ 	.word	0x00009c50


	//----- nvinfo : EIATTR_MAX_THREADS
	.align		4
.L_37:
        /*02e8*/ 	.byte	0x04, 0x05
        /*02ea*/ 	.short	(.L_39 - .L_38)
.L_38:
        /*02ec*/ 	.word	0x00000180
        /*02f0*/ 	.word	0x00000001
        /*02f4*/ 	.word	0x00000001


	//----- nvinfo : EIATTR_CRS_STACK_SIZE
	.align		4
.L_39:
        /*02f8*/ 	.byte	0x04, 0x1e
        /*02fa*/ 	.short	(.L_41 - .L_40)
.L_40:
        /*02fc*/ 	.word	0x00000000


	//----- nvinfo : EIATTR_CBANK_PARAM_SIZE
	.align		4
.L_41:
        /*0300*/ 	.byte	0x03, 0x19
        /*0302*/ 	.short	0x0470


	//----- nvinfo : EIATTR_PARAM_CBANK
	.align		4
        /*0304*/ 	.byte	0x04, 0x0a
        /*0306*/ 	.short	(.L_43 - .L_42)
	.align		4
.L_42:
        /*0308*/ 	.word	index@(.nv.constant0._ZN7cutlass13device_kernelINS_4gemm6kernel13GemmUniversalIN4cute5tupleIJiiiiEEENS1_10collective13CollectiveMmaINS1_34MainloopSm90TmaGmmaWarpSpecializedILi6ENS5_IJNS4_1CILi2EEENSA_ILi1EEESC_EEENS1_35KernelTmaWarpSpecializedCooperativeEEENS5_IJNSA_ILi512EEENSA_ILi48EEENSA_ILi64EEEEEEaNS5_IJlSC_lEEEaSK_NS4_8TiledMMAINS4_8MMA_AtomIJNS4_4SM904GMMA26MMA_64x16x32_S32S8S8_SS_TNEEEENS4_6LayoutISD_NS5_IJSC_NSA_ILi0EEESS_EEEEENS5_IJNS4_10UnderscoreESV_SV_EEEEENS4_13SM90_TMA_LOADENS4_14ComposedLayoutINS4_7SwizzleILi2ELi4ELi3EEENS4_18smem_ptr_flag_bitsILi8EEENSR_INS5_IJNSA_ILi8EEESI_EEENS5_IJSI_SC_EEEEEEEvNS4_8identityENS4_23SM90_TMA_LOAD_MULTICASTES18_vS19_EENS_8epilogue10collective6detail29Sm90TmaWarpSpecializedAdapterINS1D_15DefaultEpilogueIaSK_SK_NS1C_6thread17LinearCombinationIaLi1EiiLNS1H_9ScaleType4KindE0ELNS_15FloatRoundStyleE2EaEENS1_15EpilogueDefaultEEEEEvvEEEEvNT_6ParamsE)
        /*030c*/ 	.short	0x0210
        /*030e*/ 	.short	0x0470


	//----- nvinfo : EIATTR_SW_WAR
	.align		4
.L_43:
        /*0310*/ 	.byte	0x04, 0x36
        /*0312*/ 	.short	(.L_45 - .L_44)
.L_44:
        /*0314*/ 	.word	0x00000008
.L_45:


//--------------------- .nv.callgraph             --------------------------
	.section	.nv.callgraph,"",@"SHT_CUDA_CALLGRAPH"
	.align	4
	.sectionentsize	8
	.align		4
        /*0000*/ 	.word	0x00000000
	.align		4
        /*0004*/ 	.word	0xffffffff
	.align		4
        /*0008*/ 	.word	index@(_ZN7cutlass13device_kernelINS_4gemm6kernel13GemmUniversalIN4cute5tupleIJiiiiEEENS1_10collective13CollectiveMmaINS1_34MainloopSm90TmaGmmaWarpSpecializedILi6ENS5_IJNS4_1CILi2EEENSA_ILi1EEESC_EEENS1_35KernelTmaWarpSpecializedCooperativeEEENS5_IJNSA_ILi512EEENSA_ILi48EEENSA_ILi64EEEEEEaNS5_IJlSC_lEEEaSK_NS4_8TiledMMAINS4_8MMA_AtomIJNS4_4SM904GMMA26MMA_64x16x32_S32S8S8_SS_TNEEEENS4_6LayoutISD_NS5_IJSC_NSA_ILi0EEESS_EEEEENS5_IJNS4_10UnderscoreESV_SV_EEEEENS4_13SM90_TMA_LOADENS4_14ComposedLayoutINS4_7SwizzleILi2ELi4ELi3EEENS4_18smem_ptr_flag_bitsILi8EEENSR_INS5_IJNSA_ILi8EEESI_EEENS5_IJSI_SC_EEEEEEEvNS4_8identityENS4_23SM90_TMA_LOAD_MULTICASTES18_vS19_EENS_8epilogue10collective6detail29Sm90TmaWarpSpecializedAdapterINS1D_15DefaultEpilogueIaSK_SK_NS1C_6thread17LinearCombinationIaLi1EiiLNS1H_9ScaleType4KindE0ELNS_15FloatRoundStyleE2EaEENS1_15EpilogueDefaultEEEEEvvEEEEvNT_6ParamsE)
	.align		4
        /*000c*/ 	.word	index@(__assertfail)
	.align		4
        /*0010*/ 	.word	0x00000000
	.align		4
        /*0014*/ 	.word	0xfffffffe
	.align		4
        /*0018*/ 	.word	0x00000000
	.align		4
        /*001c*/ 	.word	0xfffffffd
	.align		4
        /*0020*/ 	.word	0x00000000
	.align		4
        /*0024*/ 	.word	0xfffffffc


//--------------------- .nv.constant4             --------------------------
	.section	.nv.constant4,"a",@progbits
	.align	8
	.align		8
.nv.constant4:
        /*0000*/ 	.dword	__assertfail
	.align		8
        /*0008*/ 	.dword	__unnamed_1
	.align		8
        /*0010*/ 	.dword	_ZN40_INTERNAL_f7d39a17_4_k_cu_b33e48d2_157054cuda3std3__45__cpo5beginE
	.align		8
        /*0018*/ 	.dword	_ZN40_INTERNAL_f7d39a17_4_k_cu_b33e48d2_157054cuda3std3__45__cpo3endE
	.align		8
        /*0020*/ 	.dword	_ZN40_INTERNAL_f7d39a17_4_k_cu_b33e48d2_157054cuda3std3__45__cpo6cbeginE
	.align		8
        /*0028*/ 	.dword	_ZN40_INTERNAL_f7d39a17_4_k_cu_b33e48d2_157054cuda3std3__45__cpo4cendE
	.align		8
        /*0030*/ 	.dword	_ZN40_INTERNAL_f7d39a17_4_k_cu_b33e48d2_157054cuda3std3__442_GLOBAL__N__f7d39a17_4_k_cu_b33e48d2_157056ignoreE
	.align		8
        /*0038*/ 	.dword	_ZN40_INTERNAL_f7d39a17_4_k_cu_b33e48d2_157054cuda3std3__419piecewise_constructE
	.align		8
        /*0040*/ 	.dword	_ZN40_INTERNAL_f7d39a17_4_k_cu_b33e48d2_157054cuda3std3__48in_placeE
	.align		8
        /*0048*/ 	.dword	_ZN40_INTERNAL_f7d39a17_4_k_cu_b33e48d2_157054cuda3std6ranges3__45__cpo4swapE
	.align		8
        /*0050*/ 	.dword	_ZN40_INTERNAL_f7d39a17_4_k_cu_b33e48d2_157054cuda3std6ranges3__45__cpo9iter_moveE
	.align		8
        /*0058*/ 	.dword	_ZN40_INTERNAL_f7d39a17_4_k_cu_b33e48d2_157054cute7productE
	.align		8
        /*0060*/ 	.dword	_ZN40_INTERNAL_f7d39a17_4_k_cu_b33e48d2_157054cute1_E
	.align		8
        /*0068*/ 	.dword	$str$22
	.align		8
        /*0070*/ 	.dword	$str$23


//--------------------- .text._ZN7cutlass13device_kernelINS_4gemm6kernel13GemmUniversalIN4cute5tupleIJiiiiEEENS1_10collective13CollectiveMmaINS1_34MainloopSm90TmaGmmaWarpSpecializedILi6ENS5_IJNS4_1CILi2EEENSA_ILi1EEESC_EEENS1_35KernelTmaWarpSpecializedCooperativeEEENS5_IJNSA_ILi512EEENSA_ILi48EEENSA_ILi64EEEEEEaNS5_IJlSC_lEEEaSK_NS4_8TiledMMAINS4_8MMA_AtomIJNS4_4SM904GMMA26MMA_64x16x32_S32S8S8_SS_TNEEEENS4_6LayoutISD_NS5_IJSC_NSA_ILi0EEESS_EEEEENS5_IJNS4_10UnderscoreESV_SV_EEEEENS4_13SM90_TMA_LOADENS4_14ComposedLayoutINS4_7SwizzleILi2ELi4ELi3EEENS4_18smem_ptr_flag_bitsILi8EEENSR_INS5_IJNSA_ILi8EEESI_EEENS5_IJSI_SC_EEEEEEEvNS4_8identityENS4_23SM90_TMA_LOAD_MULTICASTES18_vS19_EENS_8epilogue10collective6detail29Sm90TmaWarpSpecializedAdapterINS1D_15DefaultEpilogueIaSK_SK_NS1C_6thread17LinearCombinationIaLi1EiiLNS1H_9ScaleType4KindE0ELNS_15FloatRoundStyleE2EaEENS1_15EpilogueDefaultEEEEEvvEEEEvNT_6ParamsE --------------------------
	.section	.text._ZN7cutlass13device_kernelINS_4gemm6kernel13GemmUniversalIN4cute5tupleIJiiiiEEENS1_10collective13CollectiveMmaINS1_34MainloopSm90TmaGmmaWarpSpecializedILi6ENS5_IJNS4_1CILi2EEENSA_ILi1EEESC_EEENS1_35KernelTmaWarpSpecializedCooperativeEEENS5_IJNSA_ILi512EEENSA_ILi48EEENSA_ILi64EEEEEEaNS5_IJlSC_lEEEaSK_NS4_8TiledMMAINS4_8MMA_AtomIJNS4_4SM904GMMA26MMA_64x16x32_S32S8S8_SS_TNEEEENS4_6LayoutISD_NS5_IJSC_NSA_ILi0EEESS_EEEEENS5_IJNS4_10UnderscoreESV_SV_EEEEENS4_13SM90_TMA_LOADENS4_14ComposedLayoutINS4_7SwizzleILi2ELi4ELi3EEENS4_18smem_ptr_flag_bitsILi8EEENSR_INS5_IJNSA_ILi8EEESI_EEENS5_IJSI_SC_EEEEEEEvNS4_8identityENS4_23SM90_TMA_LOAD_MULTICASTES18_vS19_EENS_8epilogue10collective6detail29Sm90TmaWarpSpecializedAdapterINS1D_15DefaultEpilogueIaSK_SK_NS1C_6thread17LinearCombinationIaLi1EiiLNS1H_9ScaleType4KindE0ELNS_15FloatRoundStyleE2EaEENS1_15EpilogueDefaultEEEEEvvEEEEvNT_6ParamsE,"ax",@progbits
	.align	128
.text._ZN7cutlass13device_kernelINS_4gemm6kernel13GemmUniversalIN4cute5tupleIJiiiiEEENS1_10collective13CollectiveMmaINS1_34MainloopSm90TmaGmmaWarpSpecializedILi6ENS5_IJNS4_1CILi2EEENSA_ILi1EEESC_EEENS1_35KernelTmaWarpSpecializedCooperativeEEENS5_IJNSA_ILi512EEENSA_ILi48EEENSA_ILi64EEEEEEaNS5_IJlSC_lEEEaSK_NS4_8TiledMMAINS4_8MMA_AtomIJNS4_4SM904GMMA26MMA_64x16x32_S32S8S8_SS_TNEEEENS4_6LayoutISD_NS5_IJSC_NSA_ILi0EEESS_EEEEENS5_IJNS4_10UnderscoreESV_SV_EEEEENS4_13SM90_TMA_LOADENS4_14ComposedLayoutINS4_7SwizzleILi2ELi4ELi3EEENS4_18smem_ptr_flag_bitsILi8EEENSR_INS5_IJNSA_ILi8EEESI_EEENS5_IJSI_SC_EEEEEEEvNS4_8identityENS4_23SM90_TMA_LOAD_MULTICASTES18_vS19_EENS_8epilogue10collective6detail29Sm90TmaWarpSpecializedAdapterINS1D_15DefaultEpilogueIaSK_SK_NS1C_6thread17LinearCombinationIaLi1EiiLNS1H_9ScaleType4KindE0ELNS_15FloatRoundStyleE2EaEENS1_15EpilogueDefaultEEEEEvvEEEEvNT_6ParamsE:
        .type           _ZN7cutlass13device_kernelINS_4gemm6kernel13GemmUniversalIN4cute5tupleIJiiiiEEENS1_10collective13CollectiveMmaINS1_34MainloopSm90TmaGmmaWarpSpecializedILi6ENS5_IJNS4_1CILi2EEENSA_ILi1EEESC_EEENS1_35KernelTmaWarpSpecializedCooperativeEEENS5_IJNSA_ILi512EEENSA_ILi48EEENSA_ILi64EEEEEEaNS5_IJlSC_lEEEaSK_NS4_8TiledMMAINS4_8MMA_AtomIJNS4_4SM904GMMA26MMA_64x16x32_S32S8S8_SS_TNEEEENS4_6LayoutISD_NS5_IJSC_NSA_ILi0EEESS_EEEEENS5_IJNS4_10UnderscoreESV_SV_EEEEENS4_13SM90_TMA_LOADENS4_14ComposedLayoutINS4_7SwizzleILi2ELi4ELi3EEENS4_18smem_ptr_flag_bitsILi8EEENSR_INS5_IJNSA_ILi8EEESI_EEENS5_IJSI_SC_EEEEEEEvNS4_8identityENS4_23SM90_TMA_LOAD_MULTICASTES18_vS19_EENS_8epilogue10collective6detail29Sm90TmaWarpSpecializedAdapterINS1D_15DefaultEpilogueIaSK_SK_NS1C_6thread17LinearCombinationIaLi1EiiLNS1H_9ScaleType4KindE0ELNS_15FloatRoundStyleE2EaEENS1_15EpilogueDefaultEEEEEvvEEEEvNT_6ParamsE,@function
        .size           _ZN7cutlass13device_kernelINS_4gemm6kernel13GemmUniversalIN4cute5tupleIJiiiiEEENS1_10collective13CollectiveMmaINS1_34MainloopSm90TmaGmmaWarpSpecializedILi6ENS5_IJNS4_1CILi2EEENSA_ILi1EEESC_EEENS1_35KernelTmaWarpSpecializedCooperativeEEENS5_IJNSA_ILi512EEENSA_ILi48EEENSA_ILi64EEEEEEaNS5_IJlSC_lEEEaSK_NS4_8TiledMMAINS4_8MMA_AtomIJNS4_4SM904GMMA26MMA_64x16x32_S32S8S8_SS_TNEEEENS4_6LayoutISD_NS5_IJSC_NSA_ILi0EEESS_EEEEENS5_IJNS4_10UnderscoreESV_SV_EEEEENS4_13SM90_TMA_LOADENS4_14ComposedLayoutINS4_7SwizzleILi2ELi4ELi3EEENS4_18smem_ptr_flag_bitsILi8EEENSR_INS5_IJNSA_ILi8EEESI_EEENS5_IJSI_SC_EEEEEEEvNS4_8identityENS4_23SM90_TMA_LOAD_MULTICASTES18_vS19_EENS_8epilogue10collective6detail29Sm90TmaWarpSpecializedAdapterINS1D_15DefaultEpilogueIaSK_SK_NS1C_6thread17LinearCombinationIaLi1EiiLNS1H_9ScaleType4KindE0ELNS_15FloatRoundStyleE2EaEENS1_15EpilogueDefaultEEEEEvvEEEEvNT_6ParamsE,(.L_x_99 - _ZN7cutlass13device_kernelINS_4gemm6kernel13GemmUniversalIN4cute5tupleIJiiiiEEENS1_10collective13CollectiveMmaINS1_34MainloopSm90TmaGmmaWarpSpecializedILi6ENS5_IJNS4_1CILi2EEENSA_ILi1EEESC_EEENS1_35KernelTmaWarpSpecializedCooperativeEEENS5_IJNSA_ILi512EEENSA_ILi48EEENSA_ILi64EEEEEEaNS5_IJlSC_lEEEaSK_NS4_8TiledMMAINS4_8MMA_AtomIJNS4_4SM904GMMA26MMA_64x16x32_S32S8S8_SS_TNEEEENS4_6LayoutISD_NS5_IJSC_NSA_ILi0EEESS_EEEEENS5_IJNS4_10UnderscoreESV_SV_EEEEENS4_13SM90_TMA_LOADENS4_14ComposedLayoutINS4_7SwizzleILi2ELi4ELi3EEENS4_18smem_ptr_flag_bitsILi8EEENSR_INS5_IJNSA_ILi8EEESI_EEENS5_IJSI_SC_EEEEEEEvNS4_8identityENS4_23SM90_TMA_LOAD_MULTICASTES18_vS19_EENS_8epilogue10collective6detail29Sm90TmaWarpSpecializedAdapterINS1D_15DefaultEpilogueIaSK_SK_NS1C_6thread17LinearCombinationIaLi1EiiLNS1H_9ScaleType4KindE0ELNS_15FloatRoundStyleE2EaEENS1_15EpilogueDefaultEEEEEvvEEEEvNT_6ParamsE)
        .other          _ZN7cutlass13device_kernelINS_4gemm6kernel13GemmUniversalIN4cute5tupleIJiiiiEEENS1_10collective13CollectiveMmaINS1_34MainloopSm90TmaGmmaWarpSpecializedILi6ENS5_IJNS4_1CILi2EEENSA_ILi1EEESC_EEENS1_35KernelTmaWarpSpecializedCooperativeEEENS5_IJNSA_ILi512EEENSA_ILi48EEENSA_ILi64EEEEEEaNS5_IJlSC_lEEEaSK_NS4_8TiledMMAINS4_8MMA_AtomIJNS4_4SM904GMMA26MMA_64x16x32_S32S8S8_SS_TNEEEENS4_6LayoutISD_NS5_IJSC_NSA_ILi0EEESS_EEEEENS5_IJNS4_10UnderscoreESV_SV_EEEEENS4_13SM90_TMA_LOADENS4_14ComposedLayoutINS4_7SwizzleILi2ELi4ELi3EEENS4_18smem_ptr_flag_bitsILi8EEENSR_INS5_IJNSA_ILi8EEESI_EEENS5_IJSI_SC_EEEEEEEvNS4_8identityENS4_23SM90_TMA_LOAD_MULTICASTES18_vS19_EENS_8epilogue10collective6detail29Sm90TmaWarpSpecializedAdapterINS1D_15DefaultEpilogueIaSK_SK_NS1C_6thread17LinearCombinationIaLi1EiiLNS1H_9ScaleType4KindE0ELNS_15FloatRoundStyleE2EaEENS1_15EpilogueDefaultEEEEEvvEEEEvNT_6ParamsE,@"STO_CUDA_ENTRY STV_DEFAULT"
_ZN7cutlass13device_kernelINS_4gemm6kernel13GemmUniversalIN4cute5tupleIJiiiiEEENS1_10collective13CollectiveMmaINS1_34MainloopSm90TmaGmmaWarpSpecializedILi6ENS5_IJNS4_1CILi2EEENSA_ILi1EEESC_EEENS1_35KernelTmaWarpSpecializedCooperativeEEENS5_IJNSA_ILi512EEENSA_ILi48EEENSA_ILi64EEEEEEaNS5_IJlSC_lEEEaSK_NS4_8TiledMMAINS4_8MMA_AtomIJNS4_4SM904GMMA26MMA_64x16x32_S32S8S8_SS_TNEEEENS4_6LayoutISD_NS5_IJSC_NSA_ILi0EEESS_EEEEENS5_IJNS4_10UnderscoreESV_SV_EEEEENS4_13SM90_TMA_LOADENS4_14ComposedLayoutINS4_7SwizzleILi2ELi4ELi3EEENS4_18smem_ptr_flag_bitsILi8EEENSR_INS5_IJNSA_ILi8EEESI_EEENS5_IJSI_SC_EEEEEEEvNS4_8identityENS4_23SM90_TMA_LOAD_MULTICASTES18_vS19_EENS_8epilogue10collective6detail29Sm90TmaWarpSpecializedAdapterINS1D_15DefaultEpilogueIaSK_SK_NS1C_6thread17LinearCombinationIaLi1EiiLNS1H_9ScaleType4KindE0ELNS_15FloatRoundStyleE2EaEENS1_15EpilogueDefaultEEEEEvvEEEEvNT_6ParamsE:
[----:B------:R-:W0:Y:S01]  /*0000*/  LDC R1, c[0x0][0x28] ;  /* 0x00000a00ff017b82 */ /* 0x000e220000000800 */
[----:B------:R-:W1:Y:S01]  /*0010*/  S2R R134, SR_TID.X ;  /* 0x0000000000867919 */ /* 0x000e620000002100 */
[----:B------:R-:W-:Y:S01]  /*0020*/  ELECT P0, URZ, PT ;  /* 0x00000000003f782f */ /* 0x000fe20003800000 */
[----:B------:R-:W-:Y:S01]  /*0030*/  BSSY B0, `(.L_x_0) ;  /* 0x000000f000007945 */ /* 0x000fe20003800000 */
[--C-:B-1----:R-:W-:Y:S02]  /*0040*/  SHF.R.U32.HI R0, RZ, 0x5, R134.reuse ;  /* 0x00000005ff007819 */ /* 0x102fe40000011686 */
[----:B------:R-:W-:-:S03]  /*0050*/  SHF.R.U32.HI R7, RZ, 0x7, R134 ;  /* 0x00000007ff077819 */ /* 0x000fc60000011686 */
[----:B------:R-:W1:Y:S04]  /*0060*/  SHFL.IDX PT, R3, R0, RZ, 0x1f ;  /* 0x00001fff00037589 */ /* 0x000e6800000e0000 */
[----:B------:R2:W3:Y:S01]  /*0070*/  SHFL.IDX PT, R2, R7, RZ, 0x1f ;  /* 0x00001fff07027589 */ /* 0x0004e200000e0000 */
[----:B-1----:R-:W-:-:S13]  /*0080*/  ISETP.NE.OR P0, PT, R3, RZ, !P0 ;  /* 0x000000ff0300720c */ /* 0x002fda0004705670 */
[----:B0-23--:R-:W-:Y:S05]  /*0090*/  @P0 BRA `(.L_x_1) ;  /* 0x0000000000200947 */ /* 0x00dfea0003800000 */
[----:B------:R-:W-:Y:S02]  /*00a0*/  ULDC.64 UR4, c[0x0][0x198] ;  /* 0x0000660000047ab9 */ /* 0x000fe40000000a00 */
[----:B------:R-:W-:Y:S02]  /*00b0*/  UIADD3 UR6, UP0, UR4, 0xf0, URZ ;  /* 0x000000f004067890 */ /* 0x000fe4000ff1e03f */
[----:B------:R-:W-:Y:S02]  /*00c0*/  UIADD3 UR4, UP1, UR4, 0x1f0, URZ ;  /* 0x000001f004047890 */ /* 0x000fe4000ff3e03f */
[----:B------:R-:W-:Y:S02]  /*00d0*/  UIADD3.X UR7, URZ, UR5, URZ, UP0, !UPT ;  /* 0x000000053f077290 */ /* 0x000fe400087fe43f */
[----:B------:R-:W-:-:S07]  /*00e0*/  UIADD3.X UR5, URZ, UR5, URZ, UP1, !UPT ;  /* 0x000000053f057290 */ /* 0x000fce0008ffe43f */
[----:B------:R0:W-:Y:S02]  /*00f0*/  UTMACCTL.PF [UR6] ;  /* 0x00000000060079b9 */ /* 0x0001e40008040000 */
[----:B------:R0:W-:Y:S02]  /*0100*/  UTMACCTL.PF [UR4] ;  /* 0x00000000040079b9 */ /* 0x0001e40008040000 */
[----:B0-----:R-:W-:Y:S01]  /*0110*/  NOP ;  /* 0x0000000000007918 */ /* 0x001fe20000000000 */
.L_x_1:
[----:B------:R-:W-:Y:S05]  /*0120*/  BSYNC B0 ;  /* 0x0000000000007941 */ /* 0x000fea0003800000 */
.L_x_0:
[----:B------:R-:W0:Y:S02]  /*0130*/  SHFL.IDX PT, R5, R0, RZ, 0x1f ;  /* 0x00001fff00057589 */ /* 0x000e2400000e0000 */
[----:B0-----:R-:W-:-:S13]  /*0140*/  ISETP.NE.AND P0, PT, R5, RZ, PT ;  /* 0x000000ff0500720c */ /* 0x001fda0003f05270 */
[----:B------:R-:W-:Y:S05]  /*0150*/  @P0 BRA `(.L_x_2) ;  /* 0x0000000000680947 */ /* 0x000fea0003800000 */
[----:B------:R-:W0:Y:S01]  /*0160*/  S2UR UR8, SR_CgaCtaId ;  /* 0x00000000000879c3 */ /* 0x000e220000008800 */
[----:B------:R-:W-:Y:S01]  /*0170*/  UMOV UR4, 0x400 ;  /* 0x0000040000047882 */ /* 0x000fe20000000000 */
[----:B------:R-:W-:Y:S01]  /*0180*/  UMOV UR5, 0x1 ;  /* 0x0000000100057882 */ /* 0x000fe20000000000 */
[----:B------:R-:W-:Y:S01]  /*0190*/  UMOV UR6, 0x4 ;  /* 0x0000000400067882 */ /* 0x000fe20000000000 */
[----:B------:R-:W-:Y:S01]  /*01a0*/  ELECT P0, URZ, PT ;  /* 0x00000000003f782f */ /* 0x000fe20003800000 */
[----:B------:R-:W-:-:S04]  /*01b0*/  UIADD3 UR6, -UR6, 0x100000, URZ ;  /* 0x0010000006067890 */ /* 0x000fc8000fffe13f */
[----:B------:R-:W-:Y:S02]  /*01c0*/  USHF.L.U32 UR7, UR6, 0xb, URZ ;  /* 0x0000000b06077899 */ /* 0x000fe4000800063f */
[----:B------:R-:W-:Y:S02]  /*01d0*/  USHF.L.U32 UR6, UR6, 0x1, URZ ;  /* 0x0000000106067899 */ /* 0x000fe4000800063f */
[----:B0-----:R-:W-:Y:S02]  /*01e0*/  ULEA UR8, UR8, UR4, 0x18 ;  /* 0x0000000408087291 */ /* 0x001fe4000f8ec03f */
[----:B------:R-:W-:-:S04]  /*01f0*/  UIADD3 UR4, -UR5, 0x100000, URZ ;  /* 0x0010000005047890 */ /* 0x000fc8000fffe13f */
[----:B------:R-:W-:Y:S02]  /*0200*/  USHF.L.U32 UR5, UR4, 0xb, URZ ;  /* 0x0000000b04057899 */ /* 0x000fe4000800063f */
[----:B------:R-:W-:Y:S01]  /*0210*/  USHF.L.U32 UR4, UR4, 0x1, URZ ;  /* 0x0000000104047899 */ /* 0x000fe2000800063f */
[----:B------:R-:W0:Y:S11]  /*0220*/  FENCE.VIEW.ASYNC.S ;  /* 0x00000000000073c6 */ /* 0x000e360000000000 */
[----:B0-----:R0:W1:Y:S01]  /*0230*/  SYNCS.EXCH.64 URZ, [UR8], UR4 ;  /* 0x00000004083f75b2 */ /* 0x0010620008000100 */
[----:B------:R0:W2:Y:S01]  /*0240*/  SYNCS.EXCH.64 URZ, [UR8+0x30], UR6 ;  /* 0x00003006083f75b2 */ /* 0x0000a20008000100 */
[----:B------:R0:W3:Y:S01]  /*0250*/  SYNCS.EXCH.64 URZ, [UR8+0x8], UR4 ;  /* 0x00000804083f75b2 */ /* 0x0000e20008000100 */
[----:B------:R0:W4:Y:S01]  /*0260*/  SYNCS.EXCH.64 URZ, [UR8+0x38], UR6 ;  /* 0x00003806083f75b2 */ /* 0x0001220008000100 */
[----:B------:R0:W0:Y:S01]  /*0270*/  SYNCS.EXCH.64 URZ, [UR8+0x10], UR4 ;  /* 0x00001004083f75b2 */ /* 0x0000220008000100 */
[----:B------:R0:W0:Y:S01]  /*0280*/  SYNCS.EXCH.64 URZ, [UR8+0x40], UR6 ;  /* 0x00004006083f75b2 */ /* 0x0000220008000100 */
[----:B------:R0:W0:Y:S01]  /*0290*/  SYNCS.EXCH.64 URZ, [UR8+0x18], UR4 ;  /* 0x00001804083f75b2 */ /* 0x0000220008000100 */
[----:B------:R0:W0:Y:S01]  /*02a0*/  SYNCS.EXCH.64 URZ, [UR8+0x48], UR6 ;  /* 0x00004806083f75b2 */ /* 0x0000220008000100 */
[----:B------:R0:W0:Y:S01]  /*02b0*/  SYNCS.EXCH.64 URZ, [UR8+0x20], UR4 ;  /* 0x00002004083f75b2 */ /* 0x0000220008000100 */
[----:B------:R0:W0:Y:S01]  /*02c0*/  SYNCS.EXCH.64 URZ, [UR8+0x50], UR6 ;  /* 0x00005006083f75b2 */ /* 0x0000220008000100 */
[----:B------:R0:W0:Y:S01]  /*02d0*/  SYNCS.EXCH.64 URZ, [UR8+0x28], UR4 ;  /* 0x00002804083f75b2 */ /* 0x0000220008000100 */
[----:B------:R0:W0:Y:S01]  /*02e0*/  SYNCS.EXCH.64 URZ, [UR8+0x58], UR6 ;  /* 0x00005806083f75b2 */ /* 0x0000220008000100 */
[----:B------:R-:W-:Y:S01]  /*02f0*/  NOP ;  /* 0x0000000000007918 */ /* 0x000fe20000000000 */
.L_x_2:
[----:B------:R-:W-:Y:S01]  /*0300*/  SHF.R.S32.HI R9, RZ, 0x1f, R134 ;  /* 0x0000001fff097819 */ /* 0x000fe20000011486 */
[----:B------:R-:W5:Y:S01]  /*0310*/  SHFL.IDX PT, R0, R0, RZ, 0x1f ;  /* 0x00001fff00007589 */ /* 0x000f6200000e0000 */
[----:B0-----:R-:W0:Y:S01]  /*0320*/  S2UR UR8, SR_CTAID.X ;  /* 0x00000000000879c3 */ /* 0x001e220000002500 */
[----:B------:R-:W-:Y:S02]  /*0330*/  ELECT P0, URZ, PT ;  /* 0x00000000003f782f */ /* 0x000fe40003800000 */
[----:B------:R-:W-:Y:S01]  /*0340*/  LEA.HI R9, R9, R134, RZ, 0x7 ;  /* 0x0000008609097211 */ /* 0x000fe200078f38ff */
[----:B------:R-:W1:Y:S01]  /*0350*/  S2R R4, SR_CTAID.Y ;  /* 0x0000000000047919 */ /* 0x000e620000002600 */
[----:B------:R-:W-:Y:S01]  /*0360*/  SHF.R.S32.HI R6, RZ, 0x1f, R5 ;  /* 0x0000001fff067819 */ /* 0x000fe20000011405 */
[----:B------:R-:W-:Y:S01]  /*0370*/  ULDC UR4, c[0x0][0x150] ;  /* 0x0000540000047ab9 */ /* 0x000fe20000000800 */
[----:B------:R-:W-:Y:S01]  /*0380*/  LOP3.LUT R9, R9, 0xffffff80, RZ, 0xc0, !PT ;  /* 0xffffff8009097812 */ /* 0x000fe200078ec0ff */
[----:B------:R-:W-:Y:S01]  /*0390*/  NOP ;  /* 0x0000000000007918 */ /* 0x000fe20000000000 */
[----:B------:R-:W-:Y:S01]  /*03a0*/  LEA.HI R6, R6, R5, RZ, 0x2 ;  /* 0x0000000506067211 */ /* 0x000fe200078f10ff */
[----:B------:R-:W2:Y:S01]  /*03b0*/  LDC R11, c[0x0][0x144] ;  /* 0x00005100ff0b7b82 */ /* 0x000ea20000000800 */
[----:B------:R-:W-:Y:S01]  /*03c0*/  NOP ;  /* 0x0000000000007918 */ /* 0x000fe20000000000 */
[----:B------:R-:W-:Y:S01]  /*03d0*/  IMAD.IADD R8, R134, 0x1, -R9 ;  /* 0x0000000186087824 */ /* 0x000fe200078e0a09 */
[----:B------:R-:W-:Y:S01]  /*03e0*/  LOP3.LUT R6, R6, 0x3ffffffc, RZ, 0xc0, !PT ;  /* 0x3ffffffc06067812 */ /* 0x000fe200078ec0ff */
[----:B------:R-:W-:Y:S01]  /*03f0*/  IMAD.MOV.U32 R22, RZ, RZ, 0x1 ;  /* 0x00000001ff167424 */ /* 0x000fe200078e00ff */
[----:B------:R-:W-:-:S02]  /*0400*/  ISETP.NE.AND P3, PT, R2, RZ, PT ;  /* 0x000000ff0200720c */ /* 0x000fc40003f65270 */
[----:B------:R-:W-:Y:S01]  /*0410*/  SHF.R.S32.HI R9, RZ, 0x1f, R8 ;  /* 0x0000001fff097819 */ /* 0x000fe20000011408 */
[----:B------:R-:W-:Y:S01]  /*0420*/  IMAD.IADD R6, R5, 0x1, -R6 ;  /* 0x0000000105067824 */ /* 0x000fe200078e0a06 */
[----:B------:R-:W3:Y:S02]  /*0430*/  LDC R13, c[0x0][0x140] ;  /* 0x00005000ff0d7b82 */ /* 0x000ee40000000800 */
[----:B------:R-:W-:Y:S02]  /*0440*/  LEA.HI R9, R9, R8, RZ, 0x3 ;  /* 0x0000000809097211 */ /* 0x000fe400078f18ff */
[----:B-----5:R-:W-:Y:S02]  /*0450*/  ISETP.NE.OR P0, PT, R0, RZ, !P0 ;  /* 0x000000ff0000720c */ /* 0x020fe40004705670 */
[----:B------:R-:W-:Y:S02]  /*0460*/  SHF.R.S32.HI R0, RZ, 0x3, R9 ;  /* 0x00000003ff007819 */ /* 0x000fe40000011409 */
[----:B0-----:R-:W-:-:S02]  /*0470*/  I2FP.F32.U32 R10, UR8 ;  /* 0x00000008000a7c45 */ /* 0x001fc40008201000 */
[----:B------:R-:W-:-:S03]  /*0480*/  SHF.R.S32.HI R9, RZ, 0x1f, R9 ;  /* 0x0000001fff097819 */ /* 0x000fc60000011409 */
[----:B------:R-:W-:Y:S01]  /*0490*/  FMUL R10, R10, UR4 ;  /* 0x000000040a0a7c20 */ /* 0x000fe20008400000 */
[----:B------:R-:W-:Y:S01]  /*04a0*/  LEA.HI R9, R9, R0, RZ, 0x2 ;  /* 0x0000000009097211 */ /* 0x000fe200078f10ff */
[----:B------:R-:W-:Y:S01]  /*04b0*/  ULDC UR4, c[0x0][0x154] ;  /* 0x0000550000047ab9 */ /* 0x000fe20000000800 */
[----:B-1----:R-:W-:Y:S01]  /*04c0*/  I2FP.F32.U32 R12, R4 ;  /* 0x00000004000c7245 */ /* 0x002fe20000201000 */
[----:B------:R-:W-:Y:S01]  /*04d0*/  VOTEU.ALL UP0, P0 ;  /* 0x00000000003f7886 */ /* 0x000fe20000000000 */
[----:B------:R-:W-:Y:S01]  /*04e0*/  LOP3.LUT R9, R9, 0xfffffffc, RZ, 0xc0, !PT ;  /* 0xfffffffc09097812 */ /* 0x000fe200078ec0ff */
[----:B------:R-:W0:Y:S01]  /*04f0*/  F2I.U32.TRUNC.NTZ R10, R10 ;  /* 0x0000000a000a7305 */ /* 0x000e22000020f000 */
[----:B------:R-:W-:Y:S01]  /*0500*/  VOTEU.ALL UP1, P0 ;  /* 0x00000000003f7886 */ /* 0x000fe20000020000 */
[----:B------:R-:W-:Y:S01]  /*0510*/  FMUL R12, R12, UR4 ;  /* 0x000000040c0c7c20 */ /* 0x000fe20008400000 */
[----:B------:R-:W1:Y:S01]  /*0520*/  @!UP0 S2UR UR7, SR_CgaCtaId ;  /* 0x00000000000789c3 */ /* 0x000e620000008800 */
[----:B------:R-:W-:Y:S01]  /*0530*/  IMAD.IADD R9, R0, 0x1, -R9 ;  /* 0x0000000100097824 */ /* 0x000fe200078e0a09 */
[----:B------:R-:W-:Y:S01]  /*0540*/  SHF.R.S32.HI R0, RZ, 0x1f, R3 ;  /* 0x0000001fff007819 */ /* 0x000fe20000011403 */
[----:B------:R-:W-:Y:S01]  /*0550*/  UMOV UR4, 0x20 ;  /* 0x0000002000047882 */ /* 0x000fe20000000000 */
[----:B------:R-:W-:Y:S01]  /*0560*/  @!UP0 UMOV UR6, 0x400 ;  /* 0x0000040000068882 */ /* 0x000fe20000000000 */
[----:B------:R-:W-:Y:S01]  /*0570*/  IMAD R19, R6, 0x4, R9 ;  /* 0x0000000406137824 */ /* 0x000fe200078e0209 */
[----:B------:R-:W5:Y:S01]  /*0580*/  F2I.U32.TRUNC.NTZ R12, R12 ;  /* 0x0000000c000c7305 */ /* 0x000f62000020f000 */
[----:B------:R-:W-:Y:S01]  /*0590*/  LEA.HI R0, R0, R3, RZ, 0x2 ;  /* 0x0000000300007211 */ /* 0x000fe200078f10ff */
[----:B------:R-:W4:Y:S01]  /*05a0*/  LDC R9, c[0x0][0x148] ;  /* 0x00005200ff097b82 */ /* 0x000f220000000800 */
[----:B------:R-:W-:-:S04]  /*05b0*/  @!UP0 UIADD3 UR4, -UR4, 0x100000, URZ ;  /* 0x0010000004048890 */ /* 0x000fc8000fffe13f */
[----:B------:R-:W-:Y:S02]  /*05c0*/  @!UP0 USHF.L.U32 UR5, UR4, 0xb, URZ ;  /* 0x0000000b04058899 */ /* 0x000fe4000800063f */
[----:B------:R-:W-:Y:S01]  /*05d0*/  @!UP0 USHF.L.U32 UR4, UR4, 0x1, URZ ;  /* 0x0000000104048899 */ /* 0x000fe2000800063f */
[----:B------:R-:W-:Y:S01]  /*05e0*/  LEA.HI R6, R19, R19, RZ, 0x1 ;  /* 0x0000001313067211 */ /* 0x000fe200078f08ff */
[----:B0-----:R-:W-:Y:S01]  /*05f0*/  IMAD.MOV R14, RZ, RZ, -R10 ;  /* 0x000000ffff0e7224 */ /* 0x001fe200078e0a0a */
[----:B------:R-:W-:Y:S02]  /*0600*/  LOP3.LUT R0, R0, 0xfffffffc, RZ, 0xc0, !PT ;  /* 0xfffffffc00007812 */ /* 0x000fe400078ec0ff */
[----:B------:R-:W-:Y:S01]  /*0610*/  LOP3.LUT R10, R6, 0xfffffffe, RZ, 0xc0, !PT ;  /* 0xfffffffe060a7812 */ /* 0x000fe200078ec0ff */
[----:B--2---:R-:W-:Y:S01]  /*0620*/  IMAD R6, R11, R14, UR8 ;  /* 0x000000080b067e24 */ /* 0x004fe2000f8e020e */
[----:B---3--:R-:W-:Y:S01]  /*0630*/  ISETP.EQ.U32.AND P2, PT, R13, 0x1, PT ;  /* 0x000000010d00780c */ /* 0x008fe20003f42070 */
[----:B------:R-:W-:-:S02]  /*0640*/  IMAD.IADD R3, R3, 0x1, -R0 ;  /* 0x0000000103037824 */ /* 0x000fc400078e0a00 */
[C---:B------:R-:W-:Y:S02]  /*0650*/  IMAD.IADD R11, R19.reuse, 0x1, -R10 ;  /* 0x00000001130b7824 */ /* 0x040fe400078e0a0a */
[----:B------:R-:W-:Y:S01]  /*0660*/  IMAD.SHL.U32 R10, R19, 0x4, RZ ;  /* 0x00000004130a7824 */ /* 0x000fe200078e00ff */
[----:B------:R-:W-:Y:S01]  /*0670*/  ISETP.NE.AND P1, PT, R3, 0x3, PT ;  /* 0x000000030300780c */ /* 0x000fe20003f25270 */
[----:B-----5:R-:W-:Y:S01]  /*0680*/  IMAD.MOV R24, RZ, RZ, -R12 ;  /* 0x000000ffff187224 */ /* 0x020fe200078e0a0c */
[----:B------:R-:W-:Y:S01]  /*0690*/  ISETP.NE.AND P4, PT, R11, R6, PT ;  /* 0x000000060b00720c */ /* 0x000fe20003f85270 */
[----:B-1----:R-:W-:Y:S01]  /*06a0*/  @!UP0 ULEA UR6, UR7, UR6, 0x18 ;  /* 0x0000000607068291 */ /* 0x002fe2000f8ec03f */
[----:B------:R-:W-:Y:S01]  /*06b0*/  LOP3.LUT R19, R19, 0xc, R10, 0x78, !PT ;  /* 0x0000000c13137812 */ /* 0x000fe200078e780a */
[----:B------:R-:W-:Y:S01]  /*06c0*/  VOTEU.ALL UP0, P0 ;  /* 0x00000000003f7886 */ /* 0x000fe20000000000 */
[----:B------:R-:W-:Y:S01]  /*06d0*/  LOP3.LUT P0, RZ, R8, 0x7, RZ, 0xc0, !PT ;  /* 0x0000000708ff7812 */ /* 0x000fe2000780c0ff */
[----:B------:R-:W-:Y:S01]  /*06e0*/  VIADD R8, R2, 0xffffffff ;  /* 0xffffffff02087836 */ /* 0x000fe20000000000 */
[----:B------:R-:W-:Y:S01]  /*06f0*/  ISETP.EQ.OR P1, PT, R3, RZ, !P1 ;  /* 0x000000ff0300720c */ /* 0x000fe20004f22670 */
[----:B----4-:R-:W-:Y:S01]  /*0700*/  IMAD R11, R9, R24, R4 ;  /* 0x00000018090b7224 */ /* 0x010fe200078e0204 */
[----:B------:R-:W-:-:S02]  /*0710*/  ISETP.LT.U32.AND P0, PT, R19, 0x2, !P0 ;  /* 0x000000021300780c */ /* 0x000fc40004701070 */
[----:B------:R-:W-:Y:S02]  /*0720*/  ISETP.EQ.AND P1, PT, R2, RZ, P1 ;  /* 0x000000ff0200720c */ /* 0x000fe40000f22270 */
[----:B------:R-:W-:Y:S01]  /*0730*/  ISETP.GE.U32.AND P6, PT, R8, 0x2, PT ;  /* 0x000000020800780c */ /* 0x000fe20003fc6070 */
[----:B------:R-:W0:Y:S02]  /*0740*/  FENCE.VIEW.ASYNC.S ;  /* 0x00000000000073c6 */ /* 0x000e240000000000 */
[----:B0-----:R0:W1:Y:S01]  /*0750*/  @!UP0 SYNCS.EXCH.64 URZ, [UR6+0x70], UR4 ;  /* 0x00007004063f85b2 */ /* 0x0010620008000100 */
[----:B------:R-:W-:Y:S02]  /*0760*/  @P4 LEA.HI R0, R19, R19, RZ, 0x1 ;  /* 0x0000001313004211 */ /* 0x000fe400078f08ff */
[----:B------:R-:W-:Y:S02]  /*0770*/  SEL R18, RZ, 0x1, !P1 ;  /* 0x00000001ff127807 */ /* 0x000fe40004800000 */
[----:B------:R-:W-:-:S02]  /*0780*/  @P4 SHF.R.S32.HI R0, RZ, 0x1, R0 ;  /* 0x00000001ff004819 */ /* 0x000fc40000011400 */
[----:B------:R-:W-:Y:S02]  /*0790*/  SEL R18, R18, 0x2, P6 ;  /* 0x0000000212127807 */ /* 0x000fe40003000000 */
[----:B------:R-:W-:Y:S02]  /*07a0*/  @P4 ISETP.NE.AND P5, PT, R0, R11, PT ;  /* 0x0000000b0000420c */ /* 0x000fe40003fa5270 */
[----:B------:R-:W-:Y:S02]  /*07b0*/  SEL R11, RZ, 0x1, !P0 ;  /* 0x00000001ff0b7807 */ /* 0x000fe40004000000 */
[----:B------:R-:W-:Y:S02]  /*07c0*/  @P4 SEL R22, RZ, 0x1, P5 ;  /* 0x00000001ff164807 */ /* 0x000fe40002800000 */
[----:B------:R-:W-:Y:S01]  /*07d0*/  LOP3.LUT R0, R134, 0x7f, RZ, 0xc0, !PT ;  /* 0x0000007f86007812 */ /* 0x000fe200078ec0ff */
[----:B------:R0:W2:Y:S01]  /*07e0*/  @!UP1 SYNCS.EXCH.64 URZ, [UR6+0x78], UR4 ;  /* 0x00007804063f95b2 */ /* 0x0000a20008000100 */
[----:B------:R-:W-:Y:S01]  /*07f0*/  LOP3.LUT R22, R22, R11, RZ, 0xc0, !PT ;  /* 0x0000000b16167212 */ /* 0x000fe200078ec0ff */
[----:B------:R-:W-:Y:S01]  /*0800*/  NOP ;  /* 0x0000000000007918 */ /* 0x000fe20000000000 */
[----:B------:R-:W-:Y:S05]  /*0810*/  @!P2 BRA `(.L_x_3) ;  /* 0x000000000008a947 */ /* 0x000fea0003800000 */
[----:B-12---:R-:W-:Y:S01]  /*0820*/  UCGABAR_ARV ;  /* 0x00000000000079c7 */ /* 0x006fe20008000000 */
[----:B------:R-:W-:Y:S05]  /*0830*/  BRA `(.L_x_4) ;  /* 0x0000000000047947 */ /* 0x000fea0003800000 */
.L_x_3:
[----:B-12---:R-:W-:Y:S01]  /*0840*/  NOP ;  /* 0x0000000000007918 */ /* 0x006fe20000000000 */
.L_x_4:
[----:B------:R-:W1:Y:S01]  /*0850*/  LDC R2, c[0x0][0x65c] ;  /* 0x00019700ff027b82 */ /* 0x000e620000000800 */
[----:B------:R-:W-:Y:S01]  /*0860*/  IMAD.U32 R10, RZ, RZ, UR8 ;  /* 0x00000008ff0a7e24 */ /* 0x000fe2000f8e00ff */
[----:B------:R-:W-:Y:S01]  /*0870*/  LOP3.LUT R139, R139, 0xffffffdf, RZ, 0xc0, !PT ;  /* 0xffffffdf8b8b7812 */ /* 0x000fe200078ec0ff */
[----:B------:R-:W-:Y:S01]  /*0880*/  IMAD.MOV.U32 R11, RZ, RZ, RZ ;  /* 0x000000ffff0b7224 */ /* 0x000fe200078e00ff */
[----:B-1----:R-:W-:-:S13]  /*0890*/  ISETP.NE.AND P1, PT, R2, 0x1, PT ;  /* 0x000000010200780c */ /* 0x002fda0003f25270 */
[----:B------:R-:W1:Y:S01]  /*08a0*/  @P1 LDC R17, c[0x0][0x10] ;  /* 0x00000400ff111b82 */ /* 0x000e620000000800 */
[----:B------:R-:W-:Y:S01]  /*08b0*/  @P1 IMAD.MOV.U32 R5, RZ, RZ, RZ ;  /* 0x000000ffff051224 */ /* 0x000fe200078e00ff */
[----:B------:R-:W-:Y:S01]  /*08c0*/  @P1 LOP3.LUT R139, R139, 0x20, RZ, 0xfc, !PT ;  /* 0x000000208b8b1812 */ /* 0x000fe200078efcff */
[----:B------:R-:W-:-:S05]  /*08d0*/  @P1 IMAD.MOV.U32 R15, RZ, RZ, RZ ;  /* 0x000000ffff0f1224 */ /* 0x000fca00078e00ff */
[----:B------:R-:W2:Y:S01]  /*08e0*/  @!P1 LDC R13, c[0x0][0xc] ;  /* 0x00000300ff0d9b82 */ /* 0x000ea20000000800 */
[----:B0-----:R-:W-:Y:S01]  /*08f0*/  ULDC UR4, c[0x0][0xc] ;  /* 0x0000030000047ab9 */ /* 0x001fe20000000800 */
[----:B------:R-:W-:Y:S01]  /*0900*/  ULDC UR5, c[0x0][0x10] ;  /* 0x0000040000057ab9 */ /* 0x000fe20000000800 */
[----:B------:R-:W-:Y:S01]  /*0910*/  ULDC UR6, c[0x0][0x14] ;  /* 0x0000050000067ab9 */ /* 0x000fe20000000800 */
[----:B------:R-:W-:-:S04]  /*0920*/  UIMAD.WIDE.U32 UR4, UR4, UR5, URZ ;  /* 0x00000005040472a5 */ /* 0x000fc8000f8e003f */
[----:B------:R-:W-:Y:S02]  /*0930*/  UIMAD.WIDE.U32 UR36, UR4, UR6, URZ ;  /* 0x00000006042472a5 */ /* 0x000fe4000f8e003f */
[----:B------:R-:W-:-:S04]  /*0940*/  UIMAD UR42, UR5, UR6, URZ ;  /* 0x00000006052a72a4 */ /* 0x000fc8000f8e023f */
[----:B------:R-:W-:Y:S01]  /*0950*/  UIADD3 UR42, UR37, UR42, URZ ;  /* 0x0000002a252a7290 */ /* 0x000fe2000fffe03f */
[----:B-1----:R-:W-:-:S04]  /*0960*/  @P1 IMAD.WIDE.U32 R16, R17, UR8, R4 ;  /* 0x0000000811101c25 */ /* 0x002fc8000f8e0004 */
[----:B------:R-:W-:Y:S02]  /*0970*/  @P1 IMAD.IADD R17, R17, 0x1, R15 ;  /* 0x0000000111111824 */ /* 0x000fe400078e020f */
[----:B--2---:R-:W-:-:S04]  /*0980*/  @!P1 IMAD.WIDE.U32 R10, R4, R13, R10 ;  /* 0x0000000d040a9225 */ /* 0x004fc800078e000a */
[----:B------:R-:W-:Y:S02]  /*0990*/  @!P1 IMAD.MOV.U32 R16, RZ, RZ, R10 ;  /* 0x000000ffff109224 */ /* 0x000fe400078e000a */
[----:B------:R-:W-:Y:S01]  /*09a0*/  @!P1 IMAD.MOV.U32 R17, RZ, RZ, R11 ;  /* 0x000000ffff119224 */ /* 0x000fe200078e000b */
[----:B------:R-:W-:Y:S06]  /*09b0*/  @!P2 BRA `(.L_x_5) ;  /* 0x00000000000ca947 */ /* 0x000fec0003800000 */
[----:B------:R-:W-:Y:S01]  /*09c0*/  UCGABAR_WAIT ;  /* 0x0000000000007dc7 */ /* 0x000fe20008000000 */
[----:B------:R-:W-:Y:S01]  /*09d0*/  CCTL.IVALL ;  /* 0x00000000ff00798f */ /* 0x000fe20002000000 */
[----:B------:R-:W-:Y:S05]  /*09e0*/  BRA `(.L_x_6) ;  /* 0x0000000000047947 */ /* 0x000fea0003800000 */
.L_x_5:
[----:B------:R-:W-:Y:S06]  /*09f0*/  BAR.SYNC.DEFER_BLOCKING 0x0 ;  /* 0x0000000000007b1d */ /* 0x000fec0000010000 */
.L_x_6:
[----:B------:R-:W-:Y:S05]  /*0a00*/  @!P3 BRA `(.L_x_7) ;  /* 0x0000007800fcb947 */ /* 0x000fea0003800000 */
[----:B------:R-:W-:-:S13]  /*0a10*/  ISETP.GT.U32.AND P0, PT, R8, 0x1, PT ;  /* 0x000000010800780c */ /* 0x000fda0003f04070 */
[----:B------:R-:W-:Y:S05]  /*0a20*/  @P0 EXIT ;  /* 0x000000000000094d */ /* 0x000fea0003800000 */
[----:B------:R-:W-:Y:S01]  /*0a30*/  ULDC.64 UR4, c[0x0][0x650] ;  /* 0x0001940000047ab9 */ /* 0x000fe20000000a00 */
[----:B------:R-:W-:Y:S01]  /*0a40*/  PRMT R3, RZ, 0x7610, R3 ;  /* 0x00007610ff037816 */ /* 0x000fe20000000003 */
[----:B------:R-:W-:Y:S01]  /*0a50*/  IMAD.MOV.U32 R123, RZ, RZ, -0x1 ;  /* 0xffffffffff7b7424 */ /* 0x000fe200078e00ff */
[----:B------:R-:W-:Y:S01]  /*0a60*/  ISETP.GE.U32.AND P0, PT, R16, UR4, PT ;  /* 0x0000000410007c0c */ /* 0x000fe2000bf06070 */
[----:B------:R-:W-:Y:S02]  /*0a70*/  IMAD.MOV.U32 R122, RZ, RZ, -0x1 ;  /* 0xffffffffff7a7424 */ /* 0x000fe400078e00ff */
[----:B------:R-:W-:Y:S01]  /*0a80*/  IMAD.MOV.U32 R23, RZ, RZ, -0x1 ;  /* 0xffffffffff177424 */ /* 0x000fe200078e00ff */
[----:B------:R-:W-:-:S13]  /*0a90*/  ISETP.GE.U32.AND.EX P0, PT, R17, UR5, PT, P0 ;  /* 0x0000000511007c0c */ /* 0x000fda000bf06100 */
[----:B------:R-:W-:Y:S05]  /*0aa0*/  @P0 BRA `(.L_x_8) ;  /* 0x00000004002c0947 */ /* 0x000fea0003800000 */
[----:B------:R-:W0:Y:S01]  /*0ab0*/  LDC.64 R26, c[0x0][0x628] ;  /* 0x00018a00ff1a7b82 */ /* 0x000e220000000a00 */
[----:B------:R-:W-:Y:S02]  /*0ac0*/  IMAD.MOV.U32 R10, RZ, RZ, R16 ;  /* 0x000000ffff0a7224 */ /* 0x000fe400078e0010 */
[----:B------:R-:W-:-:S05]  /*0ad0*/  IMAD.MOV.U32 R11, RZ, RZ, R17 ;  /* 0x000000ffff0b7224 */ /* 0x000fca00078e0011 */
[----:B------:R-:W1:Y:S08]  /*0ae0*/  LDC R8, c[0x0][0x630] ;  /* 0x00018c00ff087b82 */ /* 0x000e700000000800 */
[----:B------:R-:W2:Y:S01]  /*0af0*/  LDC.64 R28, c[0x0][0x620] ;  /* 0x00018800ff1c7b82 */ /* 0x000ea20000000a00 */
[----:B0-----:R-:W-:-:S04]  /*0b00*/  ISETP.NE.U32.AND P0, PT, R26, RZ, PT ;  /* 0x000000ff1a00720c */ /* 0x001fc80003f05070 */
[----:B------:R-:W-:-:S13]  /*0b10*/  ISETP.NE.AND.EX P0, PT, R27, RZ, PT, P0 ;  /* 0x000000ff1b00720c */ /* 0x000fda0003f05300 */
[----:B-12---:R-:W-:Y:S05]  /*0b20*/  @!P0 BRA `(.L_x_9) ;  /* 0x0000000000288947 */ /* 0x006fea0003800000 */
[----:B------:R-:W0:Y:S02]  /*0b30*/  LDC R3, c[0x0][0x634] ;  /* 0x00018d00ff037b82 */ /* 0x000e240000000800 */
[----:B0-----:R-:W-:-:S05]  /*0b40*/  IADD3 R3, P0, R16, R3, RZ ;  /* 0x0000000310037210 */ /* 0x001fca0007f1e0ff */
[----:B------:R-:W-:-:S04]  /*0b50*/  IMAD.X R21, RZ, RZ, R17, P0 ;  /* 0x000000ffff157224 */ /* 0x000fc800000e0611 */
[----:B------:R-:W-:-:S04]  /*0b60*/  IMAD.WIDE.U32 R10, R21, R26, RZ ;  /* 0x0000001a150a7225 */ /* 0x000fc800078e00ff */
[----:B------:R-:W-:-:S04]  /*0b70*/  IMAD.WIDE.U32 R12, P0, R3, R27, R10 ;  /* 0x0000001b030c7225 */ /* 0x000fc8000780000a */
[----:B------:R-:W-:-:S04]  /*0b80*/  IMAD.WIDE.U32 R10, R3, R26, RZ ;  /* 0x0000001a030a7225 */ /* 0x000fc800078e00ff */
[----:B------:R-:W-:Y:S01]  /*0b90*/  IMAD.X R15, RZ, RZ, RZ, P0 ;  /* 0x000000ffff0f7224 */ /* 0x000fe200000e06ff */
[----:B------:R-:W-:Y:S01]  /*0ba0*/  IADD3 RZ, P0, R11, R12, RZ ;  /* 0x0000000c0bff7210 */ /* 0x000fe20007f1e0ff */
[----:B------:R-:W-:-:S04]  /*0bb0*/  IMAD.MOV.U32 R14, RZ, RZ, R13 ;  /* 0x000000ffff0e7224 */ /* 0x000fc800078e000d */
[----:B------:R-:W-:-:S08]  /*0bc0*/  IMAD.WIDE.U32.X R10, R21, R27, R14, P0 ;  /* 0x0000001b150a7225 */ /* 0x000fd000000e040e */
.L_x_9:
[----:B------:R-:W0:Y:S01]  /*0bd0*/  LDC.64 R32, c[0x0][0x640] ;  /* 0x00019000ff207b82 */ /* 0x000e220000000a00 */
[--C-:B------:R-:W-:Y:S01]  /*0be0*/  SHF.R.U64 R27, R10, R8, R11.reuse ;  /* 0x000000080a1b7219 */ /* 0x100fe2000000120b */
[----:B------:R-:W-:Y:S01]  /*0bf0*/  IMAD R31, R9, R24, R4 ;  /* 0x00000018091f7224 */ /* 0x000fe200078e0204 */
[----:B------:R-:W-:Y:S01]  /*0c00*/  SHF.R.U32.HI R3, RZ, R8, R11 ;  /* 0x00000008ff037219 */ /* 0x000fe2000001160b */
[----:B------:R-:W-:Y:S01]  /*0c10*/  IMAD.MOV.U32 R23, RZ, RZ, 0x1 ;  /* 0x00000001ff177424 */ /* 0x000fe200078e00ff */
[----:B------:R-:W-:-:S03]  /*0c20*/  IADD3 R5, P0, RZ, -R27, RZ ;  /* 0x8000001bff057210 */ /* 0x000fc60007f1e0ff */
[----:B------:R-:W1:Y:S02]  /*0c30*/  LDC R12, c[0x0][0x618] ;  /* 0x00018600ff0c7b82 */ /* 0x000e640000000800 */
[----:B------:R-:W-:Y:S02]  /*0c40*/  IMAD.X R3, RZ, RZ, ~R3, P0 ;  /* 0x000000ffff037224 */ /* 0x000fe400000e0e03 */
[----:B------:R-:W-:-:S04]  /*0c50*/  IMAD.WIDE.U32 R10, R5, R28, R16 ;  /* 0x0000001c050a7225 */ /* 0x000fc800078e0010 */
[----:B------:R-:W2:Y:S01]  /*0c60*/  LDC R20, c[0x0][0x608] ;  /* 0x00018200ff147b82 */ /* 0x000ea20000000800 */
[----:B------:R-:W-:Y:S02]  /*0c70*/  IMAD R8, R3, R28, RZ ;  /* 0x0000001c03087224 */ /* 0x000fe400078e02ff */
[----:B------:R-:W-:Y:S02]  /*0c80*/  IMAD.MOV.U32 R3, RZ, RZ, -0x1 ;  /* 0xffffffffff037424 */ /* 0x000fe400078e00ff */
[----:B------:R-:W-:-:S03]  /*0c90*/  IMAD R5, R5, R29, R8 ;  /* 0x0000001d05057224 */ /* 0x000fc600078e0208 */
[----:B------:R-:W3:Y:S01]  /*0ca0*/  LDC R30, c[0x0][0x658] ;  /* 0x00019600ff1e7b82 */ /* 0x000ee20000000800 */
[----:B------:R-:W-:Y:S01]  /*0cb0*/  IMAD.IADD R5, R11, 0x1, R5 ;  /* 0x000000010b057824 */ /* 0x000fe200078e0205 */
[----:B0-----:R-:W-:-:S04]  /*0cc0*/  ISETP.NE.U32.AND P0, PT, R32, RZ, PT ;  /* 0x000000ff2000720c */ /* 0x001fc80003f05070 */
[----:B------:R-:W-:Y:S02]  /*0cd0*/  ISETP.NE.AND.EX P0, PT, R33, RZ, PT, P0 ;  /* 0x000000ff2100720c */ /* 0x000fe40003f05300 */
[----:B------:R-:W0:Y:S01]  /*0ce0*/  LDC R26, c[0x0][0x600] ;  /* 0x00018000ff1a7b82 */ /* 0x000e220000000800 */
[-CC-:B-1----:R-:W-:Y:S02]  /*0cf0*/  SHF.R.U64 R14, R10, R12.reuse, R5.reuse ;  /* 0x0000000c0a0e7219 */ /* 0x182fe40000001205 */
[----:B------:R-:W-:-:S05]  /*0d00*/  SHF.R.U32.HI R5, RZ, R12, R5 ;  /* 0x0000000cff057219 */ /* 0x000fca0000011605 */
[----:B------:R-:W1:Y:S01]  /*0d10*/  LDC R15, c[0x0][0x648] ;  /* 0x00019200ff0f7b82 */ /* 0x000e620000000800 */
[-CC-:B--2---:R-:W-:Y:S02]  /*0d20*/  SHF.R.U64 R29, R14, R20.reuse, R5.reuse ;  /* 0x000000140e1d7219 */ /* 0x184fe40000001205 */
[----:B------:R-:W-:-:S05]  /*0d30*/  SHF.R.U32.HI R5, RZ, R20, R5 ;  /* 0x00000014ff057219 */ /* 0x000fca0000011605 */
[----:B------:R-:W2:Y:S01]  /*0d40*/  LDC R21, c[0x0][0x638] ;  /* 0x00018e00ff157b82 */ /* 0x000ea20000000800 */
[-CC-:B---3--:R-:W-:Y:S02]  /*0d50*/  SHF.R.U64 R20, R29, R30.reuse, R5.reuse ;  /* 0x0000001e1d147219 */ /* 0x188fe40000001205 */
[-C--:B------:R-:W-:Y:S02]  /*0d60*/  SHF.L.U32 R3, R3, R30.reuse, RZ ;  /* 0x0000001e03037219 */ /* 0x080fe400000006ff */
[----:B------:R-:W-:Y:S01]  /*0d70*/  SHF.R.U32.HI R5, RZ, R30, R5 ;  /* 0x0000001eff057219 */ /* 0x000fe20000011605 */
[----:B------:R-:W-:Y:S01]  /*0d80*/  IMAD.MOV.U32 R4, RZ, RZ, R20 ;  /* 0x000000ffff047224 */ /* 0x000fe200078e0014 */
[----:B------:R-:W-:Y:S01]  /*0d90*/  LOP3.LUT R12, RZ, R3, RZ, 0x33, !PT ;  /* 0x00000003ff0c7212 */ /* 0x000fe200078e33ff */
[----:B------:R-:W3:Y:S01]  /*0da0*/  LDC R25, c[0x0][0x610] ;  /* 0x00018400ff197b82 */ /* 0x000ee20000000800 */
[----:B------:R-:W-:Y:S05]  /*0db0*/  @!P0 BRA `(.L_x_10) ;  /* 0x0000000000288947 */ /* 0x000fea0003800000 */
[----:B------:R-:W4:Y:S02]  /*0dc0*/  LDC R3, c[0x0][0x64c] ;  /* 0x00019300ff037b82 */ /* 0x000f240000000800 */
[----:B----4-:R-:W-:-:S05]  /*0dd0*/  IADD3 R3, P0, R20, R3, RZ ;  /* 0x0000000314037210 */ /* 0x010fca0007f1e0ff */
        /* <DEDUP_REMOVED lines=8> */
.L_x_10:
[----:B-1----:R-:W-:Y:S01]  /*0e60*/  SHF.R.U64 R4, R4, R15, R5 ;  /* 0x0000000f04047219 */ /* 0x002fe20000001205 */
[----:B0-----:R-:W-:Y:S01]  /*0e70*/  VIADD R5, R26, 0xffffffff ;  /* 0xffffffff1a057836 */ /* 0x001fe20000000000 */
[----:B------:R-:W-:Y:S01]  /*0e80*/  SHF.L.U32 R3, R23, R30, RZ ;  /* 0x0000001e17037219 */ /* 0x000fe200000006ff */
[----:B------:R-:W-:Y:S01]  /*0e90*/  IMAD.MOV.U32 R23, RZ, RZ, R27 ;  /* 0x000000ffff177224 */ /* 0x000fe200078e001b */
[----:B------:R-:W-:Y:S01]  /*0ea0*/  LOP3.LUT R12, R29, R12, RZ, 0xc0, !PT ;  /* 0x0000000c1d0c7212 */ /* 0x000fe200078ec0ff */
[----:B------:R-:W-:Y:S01]  /*0eb0*/  IMAD.MOV R8, RZ, RZ, -R4 ;  /* 0x000000ffff087224 */ /* 0x000fe200078e0a04 */
[----:B------:R-:W-:Y:S02]  /*0ec0*/  SEL R6, R6, R31, !P1 ;  /* 0x0000001f06067207 */ /* 0x000fe40004800000 */
[----:B------:R-:W-:Y:S01]  /*0ed0*/  LOP3.LUT R5, R14, R5, RZ, 0xc0, !PT ;  /* 0x000000050e057212 */ /* 0x000fe200078ec0ff */
[----:B------:R-:W-:Y:S02]  /*0ee0*/  IMAD R9, R3, R4, R12 ;  /* 0x0000000403097224 */ /* 0x000fe400078e020c */
[----:B--2---:R-:W-:-:S02]  /*0ef0*/  IMAD R3, R8, R21, R20 ;  /* 0x0000001508037224 */ /* 0x004fc400078e0214 */
[----:B---3--:R-:W-:Y:S02]  /*0f00*/  IMAD R6, R9, R25, R6 ;  /* 0x0000001909067224 */ /* 0x008fe400078e0206 */
[----:B------:R-:W-:Y:S02]  /*0f10*/  IMAD R123, R3, R26, R5 ;  /* 0x0000001a037b7224 */ /* 0x000fe400078e0205 */
[----:B------:R-:W-:-:S03]  /*0f20*/  IMAD.MOV.U32 R4, RZ, RZ, 0x1 ;  /* 0x00000001ff047424 */ /* 0x000fc600078e00ff */
[----:B------:R-:W-:Y:S02]  /*0f30*/  SEL R122, R123, R6, !P1 ;  /* 0x000000067b7a7207 */ /* 0x000fe40004800000 */
[----:B------:R-:W-:Y:S02]  /*0f40*/  PRMT R3, R4, 0x7610, R3 ;  /* 0x0000761004037816 */ /* 0x000fe40000000003 */
[----:B------:R-:W-:-:S07]  /*0f50*/  SEL R123, R6, R123, !P1 ;  /* 0x0000007b067b7207 */ /* 0x000fce0004800000 */
.L_x_8:
[----:B------:R-:W-:-:S08]  /*0f60*/  NOP ;  /* 0x0000000000007918 */ /* 0x000fd00000000000 */
[----:B------:R-:W0:Y:S02]  /*0f70*/  USETMAXREG.TRY_ALLOC.CTAPOOL UP0, 0xe8 ;  /* 0x000000e8000079c8 */ /* 0x000e240008000600 */
[----:B0-----:R-:W-:-:S13]  /*0f80*/  PLOP3.LUT P0, PT, PT, PT, UP0, 0x80, 0x0 ;  /* 0x000000000000781c */ /* 0x001fda0003f0f008 */
[----:B------:R-:W-:Y:S05]  /*0f90*/  @!P0 BRA `(.L_x_8) ;  /* 0xfffffffc00f08947 */ /* 0x000fea000383ffff */
[----:B------:R-:W-:Y:S01]  /*0fa0*/  ULDC.64 UR4, c[0x0][0x598] ;  /* 0x0001660000047ab9 */ /* 0x000fe20000000a00 */
[----:B------:R-:W-:Y:S01]  /*0fb0*/  ULDC.64 UR38, c[0x0][0x208] ;  /* 0x0000820000267ab9 */ /* 0x000fe20000000a00 */
[----:B------:R-:W-:-:S04]  /*0fc0*/  ISETP.NE.U32.AND P0, PT, RZ, UR4, PT ;  /* 0x00000004ff007c0c */ /* 0x000fc8000bf05070 */
[----:B------:R-:W-:-:S13]  /*0fd0*/  ISETP.NE.AND.EX P0, PT, RZ, UR5, PT, P0 ;  /* 0x00000005ff007c0c */ /* 0x000fda000bf05300 */
[----:B------:R-:W-:Y:S05]  /*0fe0*/  @!P0 BRA `(.L_x_11) ;  /* 0x00000000001c8947 */ /* 0x000fea0003800000 */
[----:B------:R-:W0:Y:S02]  /*0ff0*/  LDC.64 R4, c[0x0][0x598] ;  /* 0x00016600ff047b82 */ /* 0x000e240000000a00 */
[----:B0-----:R-:W2:Y:S02]  /*1000*/  LDG.E.64 R4, desc[UR38][R4.64] ;  /* 0x0000002604047981 */ /* 0x001ea4000c1e1b00 */
[----:B--2---:R-:W-:-:S04]  /*1010*/  ISETP.NE.U32.AND P0, PT, R4, RZ, PT ;  /* 0x000000ff0400720c */ /* 0x004fc80003f05070 */
[----:B------:R-:W-:-:S13]  /*1020*/  ISETP.NE.AND.EX P0, PT, R5, RZ, PT, P0 ;  /* 0x000000ff0500720c */ /* 0x000fda0003f05300 */
[----:B------:R-:W-:Y:S05]  /*1030*/  @!P0 BRA `(.L_x_11) ;  /* 0x0000000000088947 */ /* 0x000fea0003800000 */
[----:B------:R0:W5:Y:S01]  /*1040*/  LD.E R124, desc[UR38][R4.64] ;  /* 0x00000026047c7980 */ /* 0x000162000c101900 */
[----:B------:R-:W-:Y:S05]  /*1050*/  BRA `(.L_x_12) ;  /* 0x0000000000247947 */ /* 0x000fea0003800000 */
.L_x_11:
[----:B------:R-:W-:Y:S02]  /*1060*/  ULDC.64 UR4, c[0x0][0x588] ;  /* 0x0001620000047ab9 */ /* 0x000fe40000000a00 */
[----:B------:R-:W-:-:S04]  /*1070*/  ISETP.NE.U32.AND P0, PT, RZ, UR4, PT ;  /* 0x00000004ff007c0c */ /* 0x000fc8000bf05070 */
[----:B------:R-:W-:-:S13]  /*1080*/  ISETP.NE.AND.EX P0, PT, RZ, UR5, PT, P0 ;  /* 0x00000005ff007c0c */ /* 0x000fda000bf05300 */
[----:B------:R-:W-:Y:S05]  /*1090*/  @!P0 BRA `(.L_x_13) ;  /* 0x00000000000c8947 */ /* 0x000fea0003800000 */
[----:B------:R-:W0:Y:S02]  /*10a0*/  LDC.64 R124, c[0x0][0x588] ;  /* 0x00016200ff7c7b82 */ /* 0x000e240000000a00 */
[----:B0-----:R1:W5:Y:S01]  /*10b0*/  LDG.E R124, desc[UR38][R124.64] ;  /* 0x000000267c7c7981 */ /* 0x001362000c1e1900 */
[----:B------:R-:W-:Y:S05]  /*10c0*/  BRA `(.L_x_12) ;  /* 0x0000000000087947 */ /* 0x000fea0003800000 */
.L_x_13:
[----:B------:R-:W-:Y:S02]  /*10d0*/  ULDC UR4, c[0x0][0x580] ;  /* 0x0001600000047ab9 */ /* 0x000fe40000000800 */
[----:B------:R-:W-:-:S07]  /*10e0*/  IMAD.U32 R124, RZ, RZ, UR4 ;  /* 0x00000004ff7c7e24 */ /* 0x000fce000f8e00ff */
.L_x_12:
[----:B------:R-:W-:Y:S02]  /*10f0*/  ULDC.64 UR4, c[0x0][0x5a0] ;  /* 0x0001680000047ab9 */ /* 0x000fe40000000a00 */
[----:B------:R-:W-:-:S04]  /*1100*/  ISETP.NE.U32.AND P0, PT, RZ, UR4, PT ;  /* 0x00000004ff007c0c */ /* 0x000fc8000bf05070 */
[----:B------:R-:W-:-:S13]  /*1110*/  ISETP.NE.AND.EX P0, PT, RZ, UR5, PT, P0 ;  /* 0x00000005ff007c0c */ /* 0x000fda000bf05300 */
[----:B------:R-:W-:Y:S05]  /*1120*/  @!P0 BRA `(.L_x_14) ;  /* 0x00000000001c8947 */ /* 0x000fea0003800000 */
[----:B0-----:R-:W0:Y:S02]  /*1130*/  LDC.64 R4, c[0x0][0x5a0] ;  /* 0x00016800ff047b82 */ /* 0x001e240000000a00 */
[----:B0-----:R-:W2:Y:S02]  /*1140*/  LDG.E.64 R4, desc[UR38][R4.64] ;  /* 0x0000002604047981 */ /* 0x001ea4000c1e1b00 */
[----:B--2---:R-:W-:-:S04]  /*1150*/  ISETP.NE.U32.AND P0, PT, R4, RZ, PT ;  /* 0x000000ff0400720c */ /* 0x004fc80003f05070 */
[----:B------:R-:W-:-:S13]  /*1160*/  ISETP.NE.AND.EX P0, PT, R5, RZ, PT, P0 ;  /* 0x000000ff0500720c */ /* 0x000fda0003f05300 */
[----:B------:R-:W-:Y:S05]  /*1170*/  @!P0 BRA `(.L_x_14) ;  /* 0x0000000000088947 */ /* 0x000fea0003800000 */
[----:B-1----:R0:W5:Y:S01]  /*1180*/  LD.E R125, desc[UR38][R4.64] ;  /* 0x00000026047d7980 */ /* 0x002162000c101900 */
[----:B------:R-:W-:Y:S05]  /*1190*/  BRA `(.L_x_15) ;  /* 0x0000000000247947 */ /* 0x000fea0003800000 */
.L_x_14:
[----:B------:R-:W-:Y:S02]  /*11a0*/  ULDC.64 UR4, c[0x0][0x590] ;  /* 0x0001640000047ab9 */ /* 0x000fe40000000a00 */
[----:B------:R-:W-:-:S04]  /*11b0*/  ISETP.NE.U32.AND P0, PT, RZ, UR4, PT ;  /* 0x00000004ff007c0c */ /* 0x000fc8000bf05070 */
[----:B------:R-:W-:-:S13]  /*11c0*/  ISETP.NE.AND.EX P0, PT, RZ, UR5, PT, P0 ;  /* 0x00000005ff007c0c */ /* 0x000fda000bf05300 */
[----:B------:R-:W-:Y:S05]  /*11d0*/  @!P0 BRA `(.L_x_16) ;  /* 0x00000000000c8947 */ /* 0x000fea0003800000 */
[----:B0-----:R-:W1:Y:S02]  /*11e0*/  LDC.64 R4, c[0x0][0x590] ;  /* 0x00016400ff047b82 */ /* 0x001e640000000a00 */
[----:B-1----:R1:W5:Y:S01]  /*11f0*/  LDG.E R125, desc[UR38][R4.64] ;  /* 0x00000026047d7981 */ /* 0x002362000c1e1900 */
[----:B------:R-:W-:Y:S05]  /*1200*/  BRA `(.L_x_15) ;  /* 0x0000000000087947 */ /* 0x000fea0003800000 */
.L_x_16:
[----:B------:R-:W-:Y:S02]  /*1210*/  ULDC UR4, c[0x0][0x584] ;  /* 0x0001610000047ab9 */ /* 0x000fe40000000800 */
[----:B-1----:R-:W-:-:S07]  /*1220*/  IMAD.U32 R125, RZ, RZ, UR4 ;  /* 0x00000004ff7d7e24 */ /* 0x002fce000f8e00ff */
.L_x_15:
[----:B------:R-:W-:-:S13]  /*1230*/  LOP3.LUT P0, RZ, R3, 0xff, RZ, 0xc0, !PT ;  /* 0x000000ff03ff7812 */ /* 0x000fda000780c0ff */
[----:B------:R-:W-:Y:S05]  /*1240*/  @!P0 EXIT ;  /* 0x000000000000894d */ /* 0x000fea0003800000 */
[----:B------:R-:W2:Y:S01]  /*1250*/  LDC R127, c[0x0][0x658] ;  /* 0x00019600ff7f7b82 */ /* 0x000ea20000000800 */
[----:B------:R-:W-:Y:S01]  /*1260*/  LOP3.LUT R7, R7, 0x1, RZ, 0xc0, !PT ;  /* 0x0000000107077812 */ /* 0x000fe200078ec0ff */
[----:B------:R-:W-:Y:S01]  /*1270*/  ULDC.64 UR6, c[0x0][0x288] ;  /* 0x0000a20000067ab9 */ /* 0x000fe20000000a00 */
[----:B------:R-:W-:Y:S01]  /*1280*/  SHF.R.U32.HI R3, RZ, 0x2, R134 ;  /* 0x00000002ff037819 */ /* 0x000fe20000011686 */
[----:B------:R-:W-:Y:S01]  /*1290*/  UIADD3 UR4, UR7, 0x3f, URZ ;  /* 0x0000003f07047890 */ /* 0x000fe2000fffe03f */
[----:B------:R-:W-:Y:S01]  /*12a0*/  SHF.R.U32.HI R0, RZ, 0x1, R0 ;  /* 0x00000001ff007819 */ /* 0x000fe20000011600 */
[----:B------:R-:W-:Y:S01]  /*12b0*/  IMAD.SHL.U32 R120, R7, 0x40, RZ ;  /* 0x0000004007787824 */ /* 0x000fe200078e00ff */
[----:B------:R-:W-:Y:S01]  /*12c0*/  LOP3.LUT R3, R3, 0x7, RZ, 0xc0, !PT ;  /* 0x0000000703037812 */ /* 0x000fe200078ec0ff */
[----:B------:R-:W3:Y:S01]  /*12d0*/  LDC.64 R8, c[0x0][0x5c8] ;  /* 0x00017200ff087b82 */ /* 0x000ee20000000a00 */
[----:B------:R-:W-:Y:S01]  /*12e0*/  USHF.R.S32.HI UR5, URZ, 0x1f, UR4 ;  /* 0x0000001f3f057899 */ /* 0x000fe20008011404 */
[----:B------:R-:W-:Y:S01]  /*12f0*/  LOP3.LUT R0, R0, 0x30, RZ, 0xc0, !PT ;  /* 0x0000003000007812 */ /* 0x000fe200078ec0ff */
[----:B------:R-:W-:Y:S01]  /*1300*/  IMAD.MOV.U32 R6, RZ, RZ, 0x1 ;  /* 0x00000001ff067424 */ /* 0x000fe200078e00ff */
[--C-:B------:R-:W-:Y:S01]  /*1310*/  LOP3.LUT R120, R120, 0x40, R3.reuse, 0xe2, !PT ;  /* 0x0000004078787812 */ /* 0x100fe200078ee203 */
[----:B------:R-:W-:Y:S01]  /*1320*/  ULEA.HI UR5, UR5, UR4, URZ, 0x6 ;  /* 0x0000000405057291 */ /* 0x000fe2000f8f303f */
[-C--:B01----:R-:W-:Y:S01]  /*1330*/  IADD3 R4, RZ, -R0.reuse, -R3 ;  /* 0x80000000ff047210 */ /* 0x083fe20007ffe803 */
[----:B------:R-:W-:Y:S01]  /*1340*/  IMAD.U32 R5, RZ, RZ, UR6 ;  /* 0x00000006ff057e24 */ /* 0x000fe2000f8e00ff */
[----:B------:R-:W-:Y:S01]  /*1350*/  LOP3.LUT R120, R120, R0, RZ, 0xfc, !PT ;  /* 0x0000000078787212 */ /* 0x000fe200078efcff */
[----:B------:R-:W-:Y:S01]  /*1360*/  IMAD.MOV.U32 R0, RZ, RZ, -0x1 ;  /* 0xffffffffff007424 */ /* 0x000fe200078e00ff */
[----:B------:R-:W-:Y:S01]  /*1370*/  USHF.R.S32.HI UR43, URZ, 0x6, UR5 ;  /* 0x000000063f2b7899 */ /* 0x000fe20008011405 */
[C---:B------:R-:W-:Y:S01]  /*1380*/  LOP3.LUT R126, R134.reuse, 0x3, RZ, 0xc0, !PT ;  /* 0x00000003867e7812 */ /* 0x040fe200078ec0ff */
[----:B------:R-:W-:Y:S01]  /*1390*/  IMAD R4, R7, -0x40, R4 ;  /* 0xffffffc007047824 */ /* 0x000fe200078e0204 */
[C---:B------:R-:W-:Y:S01]  /*13a0*/  LOP3.LUT R135, R134.reuse, 0x80, RZ, 0xc0, !PT ;  /* 0x0000008086877812 */ /* 0x040fe200078ec0ff */
[----:B------:R-:W-:Y:S01]  /*13b0*/  UISETP.LT.AND UP0, UPT, UR43, 0x1, UPT ;  /* 0x000000012b00788c */ /* 0x000fe2000bf01270 */
[----:B------:R-:W-:Y:S01]  /*13c0*/  IMAD.SHL.U32 R134, R134, 0x2, RZ ;  /* 0x0000000286867824 */ /* 0x000fe200078e00ff */
[-C--:B--2---:R-:W-:Y:S01]  /*13d0*/  SHF.L.U32 R0, R0, R127.reuse, RZ ;  /* 0x0000007f00007219 */ /* 0x084fe200000006ff */
[----:B------:R-:W-:Y:S01]  /*13e0*/  ULDC UR4, c[0x0][0x284] ;  /* 0x0000a10000047ab9 */ /* 0x000fe20000000800 */
[----:B------:R-:W-:Y:S01]  /*13f0*/  USEL UR44, UR43, 0x1, UP0 ;  /* 0x000000012b2c7887 */ /* 0x000fe20008000000 */
[----:B------:R-:W-:Y:S01]  /*1400*/  IMAD R126, R126, -0x2, R5 ;  /* 0xfffffffe7e7e7824 */ /* 0x000fe200078e0205 */
[----:B------:R-:W-:Y:S01]  /*1410*/  SHF.L.U32 R127, R6, R127, RZ ;  /* 0x0000007f067f7219 */ /* 0x000fe200000006ff */
[----:B------:R-:W-:Y:S01]  /*1420*/  VIADD R137, R4, UR4 ;  /* 0x0000000404897c36 */ /* 0x000fe20008000000 */
[----:B------:R-:W-:Y:S01]  /*1430*/  SHF.R.U32.HI R135, RZ, 0x7, R135 ;  /* 0x00000007ff877819 */ /* 0x000fe20000011687 */
[----:B------:R-:W-:Y:S01]  /*1440*/  IMAD.MOV.U32 R121, RZ, RZ, RZ ;  /* 0x000000ffff797224 */ /* 0x000fe200078e00ff */
[C-C-:B---3--:R-:W-:Y:S01]  /*1450*/  SHF.L.U64.HI R128, R8.reuse, 0x7, R9.reuse ;  /* 0x0000000708807819 */ /* 0x148fe20000010209 */
[C---:B------:R-:W-:Y:S01]  /*1460*/  IMAD.SHL.U32 R131, R8.reuse, 0x80, RZ ;  /* 0x0000008008837824 */ /* 0x040fe200078e00ff */
[C-C-:B------:R-:W-:Y:S01]  /*1470*/  SHF.L.U64.HI R129, R8.reuse, 0x3, R9.reuse ;  /* 0x0000000308817819 */ /* 0x140fe20000010209 */
[C---:B------:R-:W-:Y:S01]  /*1480*/  IMAD.SHL.U32 R132, R8.reuse, 0x8, RZ ;  /* 0x0000000808847824 */ /* 0x040fe200078e00ff */
[C---:B------:R-:W-:Y:S01]  /*1490*/  SHF.L.U64.HI R130, R8.reuse, 0x8, R9 ;  /* 0x0000000808827819 */ /* 0x040fe20000010209 */
[----:B------:R-:W-:Y:S01]  /*14a0*/  IMAD.SHL.U32 R133, R8, 0x100, RZ ;  /* 0x0000010008857824 */ /* 0x000fe200078e00ff */
[----:B------:R-:W-:Y:S01]  /*14b0*/  LOP3.LUT R136, RZ, R0, RZ, 0x33, !PT ;  /* 0x00000000ff887212 */ /* 0x000fe200078e33ff */
[----:B------:R-:W-:Y:S01]  /*14c0*/  UIADD3 UR44, UR43, -UR44, URZ ;  /* 0x8000002c2b2c7290 */ /* 0x000fe2000fffe03f */
[----:B------:R-:W-:Y:S01]  /*14d0*/  UMOV UR40, URZ ;  /* 0x0000003f00287c82 */ /* 0x000fe20008000000 */
[----:B------:R-:W-:-:S10]  /*14e0*/  UMOV UR41, URZ ;  /* 0x0000003f00297c82 */ /* 0x000fd40008000000 */
.L_x_60:
[----:B------:R-:W0:Y:S01]  /*14f0*/  SHFL.IDX PT, R0, R135, RZ, 0x1f ;  /* 0x00001fff87007589 */ /* 0x000e2200000e0000 */
[----:B------:R-:W1:Y:S01]  /*1500*/  S2UR UR7, SR_CgaCtaId ;  /* 0x00000000000779c3 */ /* 0x000e620000008800 */
[----:B------:R-:W-:Y:S01]  /*1510*/  UMOV UR6, 0x400 ;  /* 0x0000040000067882 */ /* 0x000fe20000000000 */
[----:B0-----:R-:W-:Y:S01]  /*1520*/  R2UR UR4, R0 ;  /* 0x00000000000472ca */ /* 0x001fe200000e0000 */
[----:B-1----:R-:W-:-:S12]  /*1530*/  ULEA UR6, UR7, UR6, 0x18 ;  /* 0x0000000607067291 */ /* 0x002fd8000f8ec03f */
[----:B------:R-:W-:-:S04]  /*1540*/  ULEA.HI UR5, UR4, UR4, URZ, 0x1 ;  /* 0x0000000404057291 */ /* 0x000fc8000f8f083f */
[----:B------:R-:W-:-:S04]  /*1550*/  ULOP3.LUT UR5, UR5, 0xffffe, URZ, 0xc0, !UPT ;  /* 0x000ffffe05057892 */ /* 0x000fc8000f8ec03f */
[----:B------:R-:W-:-:S03]  /*1560*/  UIADD3 UR5, UR4, -UR5, URZ ;  /* 0x8000000504057290 */ /* 0x000fc6000fffe03f */
[----:B------:R-:W-:Y:S01]  /*1570*/  ULDC UR4, c[0x0][0x28c] ;  /* 0x0000a30000047ab9 */ /* 0x000fe20000000800 */
[----:B------:R-:W-:Y:S01]  /*1580*/  ULEA UR5, UR5, UR6, 0xc ;  /* 0x0000000605057291 */ /* 0x000fe2000f8e603f */
[----:B------:R-:W-:-:S03]  /*1590*/  ISETP.LT.AND P0, PT, RZ, UR4, PT ;  /* 0x00000004ff007c0c */ /* 0x000fc6000bf01270 */
[----:B------:R-:W-:-:S04]  /*15a0*/  UIADD3 UR5, UR5, 0x180, URZ ;  /* 0x0000018005057890 */ /* 0x000fc8000fffe03f */
[----:B------:R-:W-:-:S04]  /*15b0*/  USHF.R.U32.HI UR5, URZ, 0x4, UR5 ;  /* 0x000000043f057899 */ /* 0x000fc80008011605 */
[----:B------:R-:W-:-:S04]  /*15c0*/  ULOP3.LUT UR5, UR5, 0x3fff, URZ, 0xc0, !UPT ;  /* 0x00003fff05057892 */ /* 0x000fc8000f8ec03f */
[----:B------:R-:W-:Y:S01]  /*15d0*/  ULOP3.LUT UR45, UR5, 0x10000, URZ, 0xfc, !UPT ;  /* 0x00010000052d7892 */ /* 0x000fe2000f8efc3f */
[----:B------:R-:W-:Y:S11]  /*15e0*/  @P0 BRA `(.L_x_17) ;  /* 0x0000000000400947 */ /* 0x000ff60003800000 */
[----:B------:R-:W-:Y:S01]  /*15f0*/  MOV R0, 0x0 ;  /* 0x0000000000007802 */ /* 0x000fe20000000f00 */
[----:B------:R-:W-:Y:S01]  /*1600*/  ULDC.64 UR4, c[0x4][0x68] ;  /* 0x01001a0000047ab9 */ /* 0x000fe20000000a00 */
[----:B------:R-:W-:Y:S01]  /*1610*/  ULDC.64 UR6, c[0x4][0x8] ;  /* 0x0100020000067ab9 */ /* 0x000fe20000000a00 */
[----:B------:R-:W-:Y:S01]  /*1620*/  IMAD.U32 R4, RZ, RZ, UR4 ;  /* 0x00000004ff047e24 */ /* 0x000fe2000f8e00ff */
[----:B------:R0:W1:Y:S01]  /*1630*/  LDC.64 R14, c[0x4][R0] ;  /* 0x01000000000e7b82 */ /* 0x0000620000000a00 */
[----:B------:R-:W-:Y:S01]  /*1640*/  IMAD.U32 R5, RZ, RZ, UR5 ;  /* 0x00000005ff057e24 */ /* 0x000fe2000f8e00ff */
[----:B------:R-:W-:Y:S01]  /*1650*/  ULDC.64 UR4, c[0x4][0x70] ;  /* 0x01001c0000047ab9 */ /* 0x000fe20000000a00 */
[----:B------:R-:W-:Y:S02]  /*1660*/  IMAD.U32 R10, RZ, RZ, UR6 ;  /* 0x00000006ff0a7e24 */ /* 0x000fe4000f8e00ff */
[----:B------:R-:W-:Y:S02]  /*1670*/  IMAD.U32 R6, RZ, RZ, UR4 ;  /* 0x00000004ff067e24 */ /* 0x000fe4000f8e00ff */
[----:B------:R-:W-:-:S02]  /*1680*/  IMAD.U32 R7, RZ, RZ, UR5 ;  /* 0x00000005ff077e24 */ /* 0x000fc4000f8e00ff */
[----:B------:R-:W-:Y:S02]  /*1690*/  IMAD.U32 R11, RZ, RZ, UR7 ;  /* 0x00000007ff0b7e24 */ /* 0x000fe4000f8e00ff */
[----:B------:R-:W-:Y:S02]  /*16a0*/  IMAD.MOV.U32 R8, RZ, RZ, 0x1e1 ;  /* 0x000001e1ff087424 */ /* 0x000fe400078e00ff */
[----:B------:R-:W-:Y:S02]  /*16b0*/  IMAD.MOV.U32 R12, RZ, RZ, 0x1 ;  /* 0x00000001ff0c7424 */ /* 0x000fe400078e00ff */
[----:B0-----:R-:W-:-:S07]  /*16c0*/  IMAD.MOV.U32 R13, RZ, RZ, RZ ;  /* 0x000000ffff0d7224 */ /* 0x001fce00078e00ff */
[----:B------:R-:W-:-:S07]  /*16d0*/  LEPC R20, `(.L_x_17) ;  /* 0x000000001014794e */ /* 0x000fce0000000000 */
[----:B-1---5:R-:W-:Y:S05]  /*16e0*/  CALL.ABS.NOINC R14 ;  /* 0x000000000e007343 */ /* 0x022fea0003c00000 */
.L_x_17:
[----:B------:R-:W-:-:S04]  /*16f0*/  LOP3.LUT R0, R18, 0x1, RZ, 0xfc, !PT ;  /* 0x0000000112007812 */ /* 0x000fc800078efcff */
[----:B------:R-:W-:-:S13]  /*1700*/  ISETP.NE.AND P0, PT, R0, 0x3, PT ;  /* 0x000000030000780c */ /* 0x000fda0003f05270 */
[----:B------:R-:W-:Y:S05]  /*1710*/  @!P0 BRA `(.L_x_18) ;  /* 0x0000000000048947 */ /* 0x000fea0003800000 */
[----:B------:R-:W-:Y:S01]  /*1720*/  BPT.TRAP 0x1 ;  /* 0x000000040000795c */ /* 0x000fe20000300000 */
.L_x_18:
[----:B------:R-:W0:Y:S01]  /*1730*/  S2UR UR5, SR_CgaCtaId ;  /* 0x00000000000579c3 */ /* 0x000e220000008800 */
[----:B------:R-:W-:Y:S01]  /*1740*/  UMOV UR4, 0x400 ;  /* 0x0000040000047882 */ /* 0x000fe20000000000 */
[----:B------:R-:W-:Y:S02]  /*1750*/  IMAD.U32 R0, RZ, RZ, UR40 ;  /* 0x00000028ff007e24 */ /* 0x000fe4000f8e00ff */
[----:B------:R-:W-:-:S03]  /*1760*/  IMAD.U32 R3, RZ, RZ, UR41 ;  /* 0x00000029ff037e24 */ /* 0x000fc6000f8e00ff */
[----:B------:R-:W-:Y:S01]  /*1770*/  SHF.L.U32 R0, R0, 0x1f, RZ ;  /* 0x0000001f00007819 */ /* 0x000fe200000006ff */
[----:B0-----:R-:W-:-:S06]  /*1780*/  ULEA UR4, UR5, UR4, 0x18 ;  /* 0x0000000405047291 */ /* 0x001fcc000f8ec03f */
[----:B------:R-:W-:-:S04]  /*1790*/  IMAD.U32 R6, RZ, RZ, UR4 ;  /* 0x00000004ff067e24 */ /* 0x000fc8000f8e00ff */
[----:B------:R-:W-:-:S04]  /*17a0*/  IMAD R3, R3, 0x8, R6 ;  /* 0x0000000803037824 */ /* 0x000fc800078e0206 */
[----:B------:R0:W1:Y:S01]  /*17b0*/  SYNCS.PHASECHK.TRANS64.TRYWAIT P1, [R3+URZ], R0 ;  /* 0x00000000030075a7 */ /* 0x000062000802017f */
[----:B------:R-:W-:Y:S05]  /*17c0*/  @!P0 BRA `(.L_x_19) ;  /* 0x0000000000048947 */ /* 0x000fea0003800000 */
[----:B------:R-:W-:Y:S01]  /*17d0*/  BPT.TRAP 0x1 ;  /* 0x000000040000795c */ /* 0x000fe20000300000 */
.L_x_19:
[----:B------:R-:W-:-:S05]  /*17e0*/  IMAD.U32 R4, RZ, RZ, UR44 ;  /* 0x0000002cff047e24 */ /* 0x000fca000f8e00ff */
[----:B------:R-:W-:Y:S01]  /*17f0*/  ISETP.GE.AND P2, PT, R4, 0x1, PT ;  /* 0x000000010400780c */ /* 0x000fe20003f46270 */
[----:B-1----:R-:W-:-:S12]  /*1800*/  @P1 BRA `(.L_x_20) ;  /* 0x0000000000081947 */ /* 0x002fd80003800000 */
[----:B------:R-:W1:Y:S02]  /*1810*/  SYNCS.PHASECHK.TRANS64.TRYWAIT P1, [R3+URZ], R0 ;  /* 0x00000000030075a7 */ /* 0x000e64000802017f */
[----:B-1----:R-:W-:Y:S05]  /*1820*/  @!P1 BRA `(.L_x_21) ;  /* 0x00000084000c9947 */ /* 0x002fea0003800000 */
.L_x_20:
[----:B------:R-:W-:Y:S05]  /*1830*/  WARPSYNC.ALL ;  /* 0x0000000000007948 */ /* 0x000fea0003800000 */
[----:B------:R-:W-:Y:S01]  /*1840*/  R2UR UR4, R6 ;  /* 0x00000000060472ca */ /* 0x000fe200000e0000 */
[----:B------:R-:W-:Y:S01]  /*1850*/  WARPGROUP.ARRIVE ;  /* 0x00000000000079c5 */ /* 0x000fe20000000000 */
[----:B------:R-:W-:Y:S01]  /*1860*/  UMOV UR5, 0x80000020 ;  /* 0x8000002000057882 */ /* 0x000fe20000000000 */
[----:B------:R-:W-:Y:S01]  /*1870*/  UMOV UR7, 0x80000020 ;  /* 0x8000002000077882 */ /* 0x000fe20000000000 */
[----:B------:R-:W-:Y:S01]  /*1880*/  UMOV UR9, UR5 ;  /* 0x0000000500097c82 */ /* 0x000fe20008000000 */
[----:B------:R-:W-:Y:S01]  /*1890*/  UMOV UR11, 0x80000020 ;  /* 0x80000020000b7882 */ /* 0x000fe20000000000 */
[----:B------:R-:W-:Y:S01]  /*18a0*/  UMOV UR13, UR5 ;  /* 0x00000005000d7c82 */ /* 0x000fe20008000000 */
[----:B------:R-:W-:Y:S01]  /*18b0*/  UMOV UR15, 0x80000020 ;  /* 0x80000020000f7882 */ /* 0x000fe20000000000 */
[----:B------:R-:W-:-:S05]  /*18c0*/  UMOV UR23, UR7 ;  /* 0x0000000700177c82 */ /* 0x000fca0008000000 */
[----:B------:R-:W-:-:S04]  /*18d0*/  UIADD3 UR4, UR4, 0x30180, URZ ;  /* 0x0003018004047890 */ /* 0x000fc8000fffe03f */
[----:B------:R-:W-:-:S04]  /*18e0*/  USHF.R.U32.HI UR4, URZ, 0x4, UR4 ;  /* 0x000000043f047899 */ /* 0x000fc80008011604 */
[----:B------:R-:W-:-:S04]  /*18f0*/  ULOP3.LUT UR4, UR4, 0x3fff, URZ, 0xc0, !UPT ;  /* 0x00003fff04047892 */ /* 0x000fc8000f8ec03f */
[----:B------:R-:W-:Y:S02]  /*1900*/  ULOP3.LUT UR16, UR4, 0x10000, URZ, 0xfc, !UPT ;  /* 0x0001000004107892 */ /* 0x000fe4000f8efc3f */
[----:B------:R-:W-:Y:S02]  /*1910*/  ULEA UR4, UR41, UR45, 0xb ;  /* 0x0000002d29047291 */ /* 0x000fe4000f8e583f */
[----:B------:R-:W-:Y:S02]  /*1920*/  UIMAD UR6, UR41, 0xc0, UR16 ;  /* 0x000000c0290678a4 */ /* 0x000fe4000f8e0210 */
[----:B------:R-:W-:Y:S02]  /*1930*/  UIADD3 UR17, UR4, 0x200, URZ ;  /* 0x0000020004117890 */ /* 0x000fe4000fffe03f */
[----:B------:R-:W-:Y:S01]  /*1940*/  UIADD3 UR10, UR6, 0x40, URZ ;  /* 0x00000040060a7890 */ /* 0x000fe2000fffe03f */
[----:B------:R-:W-:Y:S01]  /*1950*/  UMOV UR8, UR4 ;  /* 0x0000000400087c82 */ /* 0x000fe20008000000 */
[----:B------:R-:W-:-:S03]  /*1960*/  UIADD3 UR14, UR6, 0x80, URZ ;  /* 0x00000080060e7890 */ /* 0x000fc6000fffe03f */
[----:B------:R-:W-:Y:S01]  /*1970*/  IGMMA.64x16x32.S8.S8 R112, gdesc[UR4], RZ, !UPT, gsb0 ;  /* 0x00600000047079f1 */ /* 0x000fe2000c0410ff */
[----:B------:R-:W-:Y:S01]  /*1980*/  UMOV UR12, UR4 ;  /* 0x00000004000c7c82 */ /* 0x000fe20008000000 */
[----:B------:R-:W-:Y:S01]  /*1990*/  UMOV UR22, UR6 ;  /* 0x0000000600167c82 */ /* 0x000fe20008000000 */
[----:B------:R-:W-:Y:S01]  /*19a0*/  UIADD3 UR5, UR4, 0x400, URZ ;  /* 0x0000040004057890 */ /* 0x000fe2000fffe03f */
[----:B------:R-:W-:Y:S02]  /*19b0*/  WARPGROUP.DEPBAR.LE gsb0, 0x0 ;  /* 0x00008000000079c5 */ /* 0x000fe40000010000 */
[----:B------:R-:W-:-:S06]  /*19c0*/  WARPGROUP.ARRIVE ;  /* 0x00000000000079c5 */ /* 0x000fcc0000000000 */
[----:B------:R-:W-:Y:S03]  /*19d0*/  IGMMA.64x16x32.S8.S8 R80, gdesc[UR8], RZ, !UPT, gsb0 ;  /* 0x00600000085079f1 */ /* 0x000fe6000c0410ff */
[----:B------:R-:W-:Y:S02]  /*19e0*/  WARPGROUP.DEPBAR.LE gsb0, 0x0 ;  /* 0x00008000000079c5 */ /* 0x000fe40000010000 */
[----:B------:R-:W-:-:S06]  /*19f0*/  WARPGROUP.ARRIVE ;  /* 0x00000000000079c5 */ /* 0x000fcc0000000000 */
[----:B------:R-:W-:Y:S01]  /*1a00*/  IGMMA.64x16x32.S8.S8 R48, gdesc[UR12], RZ, !UPT, gsb0 ;  /* 0x006000000c3079f1 */ /* 0x000fe2000c0410ff */
[----:B------:R-:W-:Y:S01]  /*1a10*/  UMOV UR12, UR17 ;  /* 0x00000011000c7c82 */ /* 0x000fe20008000000 */
[----:B------:R-:W-:Y:S01]  /*1a20*/  UMOV UR13, 0x80000020 ;  /* 0x80000020000d7882 */ /* 0x000fe20000000000 */
[----:B------:R-:W-:Y:S01]  /*1a30*/  UMOV UR8, UR12 ;  /* 0x0000000c00087c82 */ /* 0x000fe20008000000 */
[----:B------:R-:W-:Y:S01]  /*1a40*/  UMOV UR9, UR13 ;  /* 0x0000000d00097c82 */ /* 0x000fe20008000000 */
[----:B------:R-:W-:Y:S01]  /*1a50*/  UMOV UR20, UR12 ;  /* 0x0000000c00147c82 */ /* 0x000fe20008000000 */
[----:B------:R-:W-:Y:S01]  /*1a60*/  UMOV UR21, UR13 ;  /* 0x0000000d00157c82 */ /* 0x000fe20008000000 */
[----:B------:R-:W-:Y:S02]  /*1a70*/  WARPGROUP.DEPBAR.LE gsb0, 0x0 ;  /* 0x00008000000079c5 */ /* 0x000fe40000010000 */
[----:B------:R-:W-:-:S06]  /*1a80*/  WARPGROUP.ARRIVE ;  /* 0x00000000000079c5 */ /* 0x000fcc0000000000 */
[----:B------:R-:W-:Y:S01]  /*1a90*/  IGMMA.64x16x32.S8.S8 R40, gdesc[UR12], RZ, !UPT, gsb0 ;  /* 0x006000000c2879f1 */ /* 0x000fe2000c0410ff */
[----:B------:R-:W-:Y:S01]  /*1aa0*/  UIADD3 UR12, UR4, 0x600, URZ ;  /* 0x00000600040c7890 */ /* 0x000fe2000fffe03f */
[----:B------:R-:W-:Y:S01]  /*1ab0*/  UMOV UR13, 0x80000020 ;  /* 0x80000020000d7882 */ /* 0x000fe20000000000 */
[----:B------:R-:W-:Y:S02]  /*1ac0*/  WARPGROUP.DEPBAR.LE gsb0, 0x0 ;  /* 0x00008000000079c5 */ /* 0x000fe40000010000 */
[----:B------:R-:W-:-:S06]  /*1ad0*/  WARPGROUP.ARRIVE ;  /* 0x00000000000079c5 */ /* 0x000fcc0000000000 */
[----:B------:R-:W-:Y:S03]  /*1ae0*/  IGMMA.64x16x32.S8.S8 R72, gdesc[UR8], RZ, !UPT, gsb0 ;  /* 0x00600000084879f1 */ /* 0x000fe6000c0410ff */
[----:B------:R-:W-:Y:S02]  /*1af0*/  WARPGROUP.DEPBAR.LE gsb0, 0x0 ;  /* 0x00008000000079c5 */ /* 0x000fe40000010000 */
[----:B------:R-:W-:-:S06]  /*1b00*/  WARPGROUP.ARRIVE ;  /* 0x00000000000079c5 */ /* 0x000fcc0000000000 */
[----:B------:R-:W-:Y:S01]  /*1b10*/  IGMMA.64x16x32.S8.S8 R104, gdesc[UR20], RZ, !UPT, gsb0 ;  /* 0x00600000146879f1 */ /* 0x000fe2000c0410ff */
[----:B------:R-:W-:Y:S01]  /*1b20*/  UMOV UR22, UR6 ;  /* 0x0000000600167c82 */ /* 0x000fe20008000000 */
[----:B------:R-:W-:Y:S01]  /*1b30*/  UMOV UR23, UR7 ;  /* 0x0000000700177c82 */ /* 0x000fe20008000000 */
[----:B------:R-:W-:Y:S01]  /*1b40*/  UMOV UR20, UR5 ;  /* 0x0000000500147c82 */ /* 0x000fe20008000000 */
[----:B------:R-:W-:Y:S01]  /*1b50*/  UMOV UR21, 0x80000020 ;  /* 0x8000002000157882 */ /* 0x000fe20000000000 */
[----:B------:R-:W-:Y:S01]  /*1b60*/  UMOV UR8, UR20 ;  /* 0x0000001400087c82 */ /* 0x000fe20008000000 */
[----:B------:R-:W-:Y:S01]  /*1b70*/  UMOV UR9, UR21 ;  /* 0x0000001500097c82 */ /* 0x000fe20008000000 */
[----:B------:R-:W-:Y:S01]  /*1b80*/  UIADD3 UR5, UR4, 0x202, URZ ;  /* 0x0000020204057890 */ /* 0x000fe2000fffe03f */
[----:B------:R-:W-:Y:S02]  /*1b90*/  WARPGROUP.DEPBAR.LE gsb0, 0x0 ;  /* 0x00008000000079c5 */ /* 0x000fe40000010000 */
[----:B------:R-:W-:-:S06]  /*1ba0*/  WARPGROUP.ARRIVE ;  /* 0x00000000000079c5 */ /* 0x000fcc0000000000 */
[----:B------:R-:W-:Y:S01]  /*1bb0*/  IGMMA.64x16x32.S8.S8 R96, gdesc[UR20], RZ, !UPT, gsb0 ;  /* 0x00600000146079f1 */ /* 0x000fe2000c0410ff */
[----:B------:R-:W-:Y:S01]  /*1bc0*/  UMOV UR22, UR14 ;  /* 0x0000000e00167c82 */ /* 0x000fe20008000000 */
[----:B------:R-:W-:Y:S01]  /*1bd0*/  UMOV UR23, UR15 ;  /* 0x0000000f00177c82 */ /* 0x000fe20008000000 */
        /* <DEDUP_REMOVED lines=18> */
[----:B------:R-:W-:Y:S02]  /*1d00*/  UIADD3 UR8, UR4, 0x2, URZ ;  /* 0x0000000204087890 */ /* 0x000fe4000fffe03f */
[----:B------:R-:W-:Y:S01]  /*1d10*/  UIADD3 UR10, UR6, 0x2, URZ ;  /* 0x00000002060a7890 */ /* 0x000fe2000fffe03f */
[----:B------:R-:W-:Y:S01]  /*1d20*/  UMOV UR9, 0x80000020 ;  /* 0x8000002000097882 */ /* 0x000fe20000000000 */
[----:B------:R-:W-:Y:S01]  /*1d30*/  UMOV UR11, 0x80000020 ;  /* 0x80000020000b7882 */ /* 0x000fe20000000000 */
[----:B------:R-:W-:Y:S02]  /*1d40*/  UMOV UR21, UR9 ;  /* 0x0000000900157c82 */ /* 0x000fe40008000000 */
[----:B------:R-:W-:Y:S01]  /*1d50*/  UMOV UR20, UR8 ;  /* 0x0000000800147c82 */ /* 0x000fe20008000000 */
[----:B------:R-:W-:Y:S02]  /*1d60*/  WARPGROUP.DEPBAR.LE gsb0, 0x0 ;  /* 0x00008000000079c5 */ /* 0x000fe40000010000 */
[----:B------:R-:W-:-:S06]  /*1d70*/  WARPGROUP.ARRIVE ;  /* 0x00000000000079c5 */ /* 0x000fcc0000000000 */
[----:B------:R-:W-:Y:S01]  /*1d80*/  IGMMA.64x16x32.S8.S8 R88, gdesc[UR12], RZ, !UPT, gsb0 ;  /* 0x006000000c5879f1 */ /* 0x000fe2000c0410ff */
[----:B------:R-:W-:Y:S01]  /*1d90*/  UIADD3 UR14, UR6, 0x42, URZ ;  /* 0x00000042060e7890 */ /* 0x000fe2000fffe03f */
[----:B------:R-:W-:Y:S01]  /*1da0*/  UMOV UR12, UR8 ;  /* 0x00000008000c7c82 */ /* 0x000fe20008000000 */
[----:B------:R-:W-:Y:S01]  /*1db0*/  UMOV UR13, UR9 ;  /* 0x00000009000d7c82 */ /* 0x000fe20008000000 */
[----:B------:R-:W-:Y:S01]  /*1dc0*/  UMOV UR15, 0x80000020 ;  /* 0x80000020000f7882 */ /* 0x000fe20000000000 */
[----:B------:R-:W-:Y:S02]  /*1dd0*/  WARPGROUP.DEPBAR.LE gsb0, 0x0 ;  /* 0x00008000000079c5 */ /* 0x000fe40000010000 */
[----:B------:R-:W-:-:S06]  /*1de0*/  WARPGROUP.ARRIVE ;  /* 0x00000000000079c5 */ /* 0x000fcc0000000000 */
[----:B------:R-:W-:Y:S03]  /*1df0*/  IGMMA.64x16x32.S8.S8 R112, gdesc[UR8], R112, gsb0 ;  /* 0x00600000087079f1 */ /* 0x000fe60008041070 */
[----:B------:R-:W-:Y:S02]  /*1e00*/  WARPGROUP.DEPBAR.LE gsb0, 0x0 ;  /* 0x00008000000079c5 */ /* 0x000fe40000010000 */
[----:B------:R-:W-:-:S06]  /*1e10*/  WARPGROUP.ARRIVE ;  /* 0x00000000000079c5 */ /* 0x000fcc0000000000 */
[----:B------:R-:W-:Y:S03]  /*1e20*/  IGMMA.64x16x32.S8.S8 R80, gdesc[UR12], R80, gsb0 ;  /* 0x006000000c5079f1 */ /* 0x000fe60008041050 */
[----:B------:R-:W-:Y:S02]  /*1e30*/  WARPGROUP.DEPBAR.LE gsb0, 0x0 ;  /* 0x00008000000079c5 */ /* 0x000fe40000010000 */
[----:B------:R-:W-:-:S06]  /*1e40*/  WARPGROUP.ARRIVE ;  /* 0x00000000000079c5 */ /* 0x000fcc0000000000 */
[----:B------:R-:W-:Y:S01]  /*1e50*/  IGMMA.64x16x32.S8.S8 R48, gdesc[UR20], R48, gsb0 ;  /* 0x00600000143079f1 */ /* 0x000fe20008041030 */
[----:B------:R-:W-:Y:S01]  /*1e60*/  UMOV UR20, UR5 ;  /* 0x0000000500147c82 */ /* 0x000fe20008000000 */
[----:B------:R-:W-:Y:S01]  /*1e70*/  UMOV UR21, 0x80000020 ;  /* 0x8000002000157882 */ /* 0x000fe20000000000 */
[----:B------:R-:W-:Y:S01]  /*1e80*/  UMOV UR12, UR20 ;  /* 0x00000014000c7c82 */ /* 0x000fe20008000000 */
[----:B------:R-:W-:Y:S01]  /*1e90*/  UMOV UR13, UR21 ;  /* 0x00000015000d7c82 */ /* 0x000fe20008000000 */
[----:B------:R-:W-:Y:S01]  /*1ea0*/  UMOV UR8, UR20 ;  /* 0x0000001400087c82 */ /* 0x000fe20008000000 */
[----:B------:R-:W-:Y:S01]  /*1eb0*/  UMOV UR9, UR21 ;  /* 0x0000001500097c82 */ /* 0x000fe20008000000 */
[----:B------:R-:W-:Y:S02]  /*1ec0*/  UIADD3 UR5, UR4, 0x402, URZ ;  /* 0x0000040204057890 */ /* 0x000fe4000fffe03f */
[----:B------:R-:W-:Y:S01]  /*1ed0*/  UIADD3 UR4, UR4, 0x602, URZ ;  /* 0x0000060204047890 */ /* 0x000fe2000fffe03f */
[----:B------:R-:W-:-:S02]  /*1ee0*/  WARPGROUP.DEPBAR.LE gsb0, 0x0 ;  /* 0x00008000000079c5 */ /* 0x000fc40000010000 */
        /* <DEDUP_REMOVED lines=37> */
[----:B------:R-:W-:Y:S03]  /*2140*/  IGMMA.64x16x32.S8.S8 R88, gdesc[UR8], R88, gsb0 ;  /* 0x00600000085879f1 */ /* 0x000fe60008041058 */
[----:B------:R-:W-:Y:S02]  /*2150*/  WARPGROUP.DEPBAR.LE gsb0, 0x0 ;  /* 0x00008000000079c5 */ /* 0x000fe40000010000 */
[----:B------:R-:W-:Y:S05]  /*2160*/  @!P2 BRA `(.L_x_22) ;  /* 0x0000000800e4a947 */ /* 0x000fea0003800000 */
[----:B------:R-:W-:Y:S01]  /*2170*/  UIADD3 UR17, UR41, 0x1, URZ ;  /* 0x0000000129117890 */ /* 0x000fe2000fffe03f */
[----:B01----:R-:W-:Y:S02]  /*2180*/  IMAD.U32 R0, RZ, RZ, UR44 ;  /* 0x0000002cff007e24 */ /* 0x003fe4000f8e00ff */
[----:B------:R-:W-:Y:S01]  /*2190*/  IMAD.U32 R3, RZ, RZ, UR41 ;  /* 0x00000029ff037e24 */ /* 0x000fe2000f8e00ff */
[----:B------:R-:W-:-:S04]  /*21a0*/  UISETP.NE.AND UP0, UPT, UR17, 0x6, UPT ;  /* 0x000000061100788c */ /* 0x000fc8000bf05270 */
[----:B------:R-:W-:Y:S02]  /*21b0*/  USEL UR4, URZ, 0x1, UP0 ;  /* 0x000000013f047887 */ /* 0x000fe40008000000 */
[----:B------:R-:W-:Y:S02]  /*21c0*/  USEL UR17, UR17, URZ, UP0 ;  /* 0x0000003f11117287 */ /* 0x000fe40008000000 */
[----:B------:R-:W-:-:S06]  /*21d0*/  ULOP3.LUT UR4, UR40, UR4, URZ, 0x3c, !UPT ;  /* 0x0000000428047292 */ /* 0x000fcc000f8e3c3f */
[----:B------:R-:W-:-:S07]  /*21e0*/  IMAD.U32 R7, RZ, RZ, UR4 ;  /* 0x00000004ff077e24 */ /* 0x000fce000f8e00ff */
.L_x_29:
[----:B------:R-:W-:Y:S05]  /*21f0*/  @!P0 BRA `(.L_x_23) ;  /* 0x0000000000048947 */ /* 0x000fea0003800000 */
[----:B------:R-:W-:Y:S01]  /*2200*/  BPT.TRAP 0x1 ;  /* 0x000000040000795c */ /* 0x000fe20000300000 */
.L_x_23:
[----:B------:R-:W0:Y:S01]  /*2210*/  S2UR UR5, SR_CgaCtaId ;  /* 0x00000000000579c3 */ /* 0x000e220000008800 */
[----:B------:R-:W-:Y:S01]  /*2220*/  UMOV UR4, 0x400 ;  /* 0x0000040000047882 */ /* 0x000fe20000000000 */
[----:B------:R-:W-:Y:S01]  /*2230*/  IMAD.U32 R5, RZ, RZ, UR17 ;  /* 0x00000011ff057e24 */ /* 0x000fe2000f8e00ff */
[----:B------:R-:W-:Y:S01]  /*2240*/  SHF.L.U32 R4, R7, 0x1f, RZ ;  /* 0x0000001f07047819 */ /* 0x000fe200000006ff */
[----:B0-----:R-:W-:-:S06]  /*2250*/  ULEA UR4, UR5, UR4, 0x18 ;  /* 0x0000000405047291 */ /* 0x001fcc000f8ec03f */
[----:B------:R-:W-:-:S04]  /*2260*/  IMAD.U32 R6, RZ, RZ, UR4 ;  /* 0x00000004ff067e24 */ /* 0x000fc8000f8e00ff */
[----:B------:R-:W-:-:S04]  /*2270*/  IMAD R5, R5, 0x8, R6 ;  /* 0x0000000805057824 */ /* 0x000fc800078e0206 */
[----:B------:R0:W1:Y:S01]  /*2280*/  SYNCS.PHASECHK.TRANS64.TRYWAIT P1, [R5+URZ], R4 ;  /* 0x00000004050075a7 */ /* 0x000062000802017f */
[----:B------:R-:W-:Y:S05]  /*2290*/  @!P0 BRA `(.L_x_24) ;  /* 0x0000000000048947 */ /* 0x000fea0003800000 */
[----:B------:R-:W-:Y:S01]  /*22a0*/  BPT.TRAP 0x1 ;  /* 0x000000040000795c */ /* 0x000fe20000300000 */
.L_x_24:
[----:B-1----:R-:W-:Y:S05]  /*22b0*/  @P1 BRA `(.L_x_25) ;  /* 0x0000000000081947 */ /* 0x002fea0003800000 */
[----:B------:R-:W1:Y:S02]  /*22c0*/  SYNCS.PHASECHK.TRANS64.TRYWAIT P1, [R5+URZ], R4 ;  /* 0x00000004050075a7 */ /* 0x000e64000802017f */
[----:B-1----:R-:W-:Y:S05]  /*22d0*/  @!P1 BRA `(.L_x_26) ;  /* 0x0000007800749947 */ /* 0x002fea0003800000 */
.L_x_25:
[----:B------:R-:W-:Y:S01]  /*22e0*/  ULEA UR4, UR17, UR45, 0xb ;  /* 0x0000002d11047291 */ /* 0x000fe2000f8e583f */
[----:B------:R-:W-:Y:S01]  /*22f0*/  WARPGROUP.ARRIVE ;  /* 0x00000000000079c5 */ /* 0x000fe20000000000 */
[----:B------:R-:W-:Y:S01]  /*2300*/  UIMAD UR6, UR17, 0xc0, UR16 ;  /* 0x000000c0110678a4 */ /* 0x000fe2000f8e0210 */
[----:B------:R-:W-:Y:S01]  /*2310*/  UMOV UR5, 0x80000020 ;  /* 0x8000002000057882 */ /* 0x000fe20000000000 */
[----:B------:R-:W-:Y:S02]  /*2320*/  UMOV UR7, 0x80000020 ;  /* 0x8000002000077882 */ /* 0x000fe40000000000 */
[----:B------:R-:W-:Y:S01]  /*2330*/  UIADD3 UR10, UR6, 0x40, URZ ;  /* 0x00000040060a7890 */ /* 0x000fe2000fffe03f */
[----:B------:R-:W-:Y:S01]  /*2340*/  UMOV UR8, UR4 ;  /* 0x0000000400087c82 */ /* 0x000fe20008000000 */
[----:B------:R-:W-:Y:S01]  /*2350*/  UMOV UR9, UR5 ;  /* 0x0000000500097c82 */ /* 0x000fe20008000000 */
[----:B------:R-:W-:Y:S02]  /*2360*/  UMOV UR11, 0x80000020 ;  /* 0x80000020000b7882 */ /* 0x000fe40000000000 */
[----:B------:R-:W-:Y:S01]  /*2370*/  IGMMA.64x16x32.S8.S8 R112, gdesc[UR4], R112, gsb0 ;  /* 0x00600000047079f1 */ /* 0x000fe20008041070 */
[----:B------:R-:W-:Y:S01]  /*2380*/  UIADD3 UR14, UR6, 0x80, URZ ;  /* 0x00000080060e7890 */ /* 0x000fe2000fffe03f */
[----:B------:R-:W-:Y:S01]  /*2390*/  UMOV UR12, UR4 ;  /* 0x00000004000c7c82 */ /* 0x000fe20008000000 */
[----:B------:R-:W-:Y:S01]  /*23a0*/  UMOV UR13, UR5 ;  /* 0x00000005000d7c82 */ /* 0x000fe20008000000 */
[----:B------:R-:W-:Y:S01]  /*23b0*/  UMOV UR15, 0x80000020 ;  /* 0x80000020000f7882 */ /* 0x000fe20000000000 */
[----:B------:R-:W-:Y:S01]  /*23c0*/  UIADD3 UR18, UR4, 0x200, URZ ;  /* 0x0000020004127890 */ /* 0x000fe2000fffe03f */
[----:B------:R-:W-:Y:S01]  /*23d0*/  UMOV UR22, UR6 ;  /* 0x0000000600167c82 */ /* 0x000fe20008000000 */
[----:B------:R-:W-:Y:S01]  /*23e0*/  UMOV UR23, UR7 ;  /* 0x0000000700177c82 */ /* 0x000fe20008000000 */
[----:B------:R-:W-:Y:S01]  /*23f0*/  UIADD3 UR5, UR4, 0x400, URZ ;  /* 0x0000040004057890 */ /* 0x000fe2000fffe03f */
[----:B------:R-:W-:-:S02]  /*2400*/  WARPGROUP.DEPBAR.LE gsb0, 0x0 ;  /* 0x00008000000079c5 */ /* 0x000fc40000010000 */
        /* <DEDUP_REMOVED lines=13> */
[----:B------:R-:W-:Y:S01]  /*24e0*/  IGMMA.64x16x32.S8.S8 R40, gdesc[UR12], R40, gsb0 ;  /* 0x006000000c2879f1 */ /* 0x000fe20008041028 */
[----:B------:R-:W-:Y:S01]  /*24f0*/  UIADD3 UR12, UR4, 0x600, URZ ;  /* 0x00000600040c7890 */ /* 0x000fe2000fffe03f */
[----:B------:R-:W-:Y:S01]  /*2500*/  UMOV UR13, 0x80000020 ;  /* 0x80000020000d7882 */ /* 0x000fe20000000000 */
[----:B------:R-:W-:Y:S02]  /*2510*/  WARPGROUP.DEPBAR.LE gsb0, 0x0 ;  /* 0x00008000000079c5 */ /* 0x000fe40000010000 */
[----:B------:R-:W-:-:S06]  /*2520*/  WARPGROUP.ARRIVE ;  /* 0x00000000000079c5 */ /* 0x000fcc0000000000 */
[----:B------:R-:W-:Y:S03]  /*2530*/  IGMMA.64x16x32.S8.S8 R72, gdesc[UR8], R72, gsb0 ;  /* 0x00600000084879f1 */ /* 0x000fe60008041048 */
[----:B------:R-:W-:Y:S02]  /*2540*/  WARPGROUP.DEPBAR.LE gsb0, 0x0 ;  /* 0x00008000000079c5 */ /* 0x000fe40000010000 */
[----:B------:R-:W-:-:S06]  /*2550*/  WARPGROUP.ARRIVE ;  /* 0x00000000000079c5 */ /* 0x000fcc0000000000 */
[----:B------:R-:W-:Y:S01]  /*2560*/  IGMMA.64x16x32.S8.S8 R104, gdesc[UR20], R104, gsb0 ;  /* 0x00600000146879f1 */ /* 0x000fe20008041068 */
        /* <DEDUP_REMOVED lines=9> */
[----:B------:R-:W-:Y:S01]  /*2600*/  IGMMA.64x16x32.S8.S8 R96, gdesc[UR20], R96, gsb0 ;  /* 0x00600000146079f1 */ /* 0x000fe20008041060 */
[----:B------:R-:W-:Y:S01]  /*2610*/  UMOV UR22, UR14 ;  /* 0x0000000e00167c82 */ /* 0x000fe20008000000 */
[----:B------:R-:W-:Y:S01]  /*2620*/  UMOV UR23, UR15 ;  /* 0x0000000f00177c82 */ /* 0x000fe20008000000 */
        /* <DEDUP_REMOVED lines=26> */
[----:B------:R-:W-:Y:S01]  /*27d0*/  IGMMA.64x16x32.S8.S8 R88, gdesc[UR12], R88, gsb0 ;  /* 0x006000000c5879f1 */ /* 0x000fe20008041058 */
        /* <DEDUP_REMOVED lines=62> */
[----:B------:R-:W-:Y:S01]  /*2bc0*/  BPT.TRAP 0x1 ;  /* 0x000000040000795c */ /* 0x000fe20000300000 */
.L_x_27:
[----:B------:R-:W-:-:S13]  /*2bd0*/  ISETP.NE.AND P1, PT, R22, RZ, PT ;  /* 0x000000ff1600720c */ /* 0x000fda0003f25270 */
[----:B01----:R-:W-:-:S04]  /*2be0*/  @P1 IMAD R4, R3, 0x8, R6 ;  /* 0x0000000803041824 */ /* 0x003fc800078e0206 */
[----:B------:R-:W-:-:S05]  /*2bf0*/  @P1 VIADD R4, R4, 0x30 ;  /* 0x0000003004041836 */ /* 0x000fca0000000000 */
[----:B------:R-:W-:-:S04]  /*2c00*/  @P1 PRMT R4, R19, 0x654, R4 ;  /* 0x0000065413041816 */ /* 0x000fc80000000004 */
[----:B------:R0:W-:Y:S01]  /*2c10*/  @P1 SYNCS.ARRIVE.TRANS64.RED.A1T0 RZ, [R4+URZ], RZ ;  /* 0x000000ff04ff19a7 */ /* 0x0001e2000810043f */
[----:B------:R-:W-:-:S13]  /*2c20*/  ISETP.GT.U32.AND P1, PT, R18, 0x1, PT ;  /* 0x000000011200780c */ /* 0x000fda0003f24070 */
[----:B0-----:R-:W-:Y:S05]  /*2c30*/  @P1 BRA `(.L_x_28) ;  /* 0x0000000000041947 */ /* 0x001fea0003800000 */
[----:B------:R-:W-:Y:S01]  /*2c40*/  BPT.TRAP 0x1 ;  /* 0x000000040000795c */ /* 0x000fe20000300000 */
.L_x_28:
[----:B------:R-:W-:Y:S01]  /*2c50*/  UIADD3 UR17, UR17, 0x1, URZ ;  /* 0x0000000111117890 */ /* 0x000fe2000fffe03f */
[C---:B------:R-:W-:Y:S01]  /*2c60*/  ISETP.GT.AND P2, PT, R0.reuse, 0x1, PT ;  /* 0x000000010000780c */ /* 0x040fe20003f44270 */
[----:B------:R-:W-:Y:S02]  /*2c70*/  VIADD R3, R3, 0x1 ;  /* 0x0000000103037836 */ /* 0x000fe40000000000 */
[----:B------:R-:W-:Y:S01]  /*2c80*/  UISETP.NE.AND UP0, UPT, UR17, 0x6, UPT ;  /* 0x000000061100788c */ /* 0x000fe2000bf05270 */
[----:B------:R-:W-:Y:S02]  /*2c90*/  VIADD R0, R0, 0xffffffff ;  /* 0xffffffff00007836 */ /* 0x000fe40000000000 */
[C---:B------:R-:W-:Y:S01]  /*2ca0*/  ISETP.NE.AND P1, PT, R3.reuse, 0x6, PT ;  /* 0x000000060300780c */ /* 0x040fe20003f25270 */
[----:B------:R-:W-:Y:S02]  /*2cb0*/  USEL UR4, URZ, 0x1, UP0 ;  /* 0x000000013f047887 */ /* 0x000fe40008000000 */
[----:B------:R-:W-:Y:S01]  /*2cc0*/  USEL UR17, UR17, URZ, UP0 ;  /* 0x0000003f11117287 */ /* 0x000fe20008000000 */
[----:B------:R-:W-:-:S03]  /*2cd0*/  SEL R3, R3, RZ, P1 ;  /* 0x000000ff03037207 */ /* 0x000fc60000800000 */
[----:B------:R-:W-:Y:S01]  /*2ce0*/  LOP3.LUT R7, R7, UR4, RZ, 0x3c, !PT ;  /* 0x0000000407077c12 */ /* 0x000fe2000f8e3cff */
[----:B------:R-:W-:Y:S07]  /*2cf0*/  @P2 BRA `(.L_x_29) ;  /* 0xfffffff4003c2947 */ /* 0x000fee000383ffff */
.L_x_22:
[----:B01----:R-:W0:Y:S02]  /*2d00*/  LDC R0, c[0x0][0x28c] ;  /* 0x0000a300ff007b82 */ /* 0x003e240000000800 */
[----:B0-----:R-:W-:-:S13]  /*2d10*/  ISETP.GE.AND P1, PT, R0, 0x1, PT ;  /* 0x000000010000780c */ /* 0x001fda0003f26270 */
[----:B------:R-:W-:Y:S05]  /*2d20*/  @!P1 BRA `(.L_x_30) ;  /* 0x0000000000449947 */ /* 0x000fea0003800000 */
[----:B------:R-:W-:Y:S05]  /*2d30*/  @!P0 BRA `(.L_x_31) ;  /* 0x0000000000048947 */ /* 0x000fea0003800000 */
[----:B------:R-:W-:Y:S01]  /*2d40*/  BPT.TRAP 0x1 ;  /* 0x000000040000795c */ /* 0x000fe20000300000 */
.L_x_31:
[----:B------:R-:W-:-:S13]  /*2d50*/  ISETP.NE.AND P0, PT, R22, RZ, PT ;  /* 0x000000ff1600720c */ /* 0x000fda0003f05270 */
[----:B------:R-:W-:-:S05]  /*2d60*/  VOTEU.ANY UP0, P0 ;  /* 0x00000000003f7886 */ /* 0x000fca0000000100 */
[----:B------:R-:W-:-:S06]  /*2d70*/  @UP0 UIADD3 UR4, UR44, UR41, URZ ;  /* 0x000000292c040290 */ /* 0x000fcc000fffe03f */
[----:B------:R-:W-:Y:S02]  /*2d80*/  IMAD.U32 R4, RZ, RZ, UR4 ;  /* 0x00000004ff047e24 */ /* 0x000fe4000f8e00ff */
[----:B------:R-:W-:Y:S02]  /*2d90*/  IMAD.U32 R3, RZ, RZ, UR4 ;  /* 0x00000004ff037e24 */ /* 0x000fe4000f8e00ff */
[----:B------:R-:W-:-:S05]  /*2da0*/  @P0 IMAD.WIDE.U32 R4, R4, -0x55555555, RZ ;  /* 0xaaaaaaab04040825 */ /* 0x000fca00078e00ff */
[----:B------:R-:W-:-:S05]  /*2db0*/  @P0 SHF.R.U32.HI R0, RZ, 0x2, R5 ;  /* 0x00000002ff000819 */ /* 0x000fca0000011605 */
[----:B------:R-:W-:-:S04]  /*2dc0*/  @P0 IMAD R0, R0, -0x6, R3 ;  /* 0xfffffffa00000824 */ /* 0x000fc800078e0203 */
[----:B------:R-:W-:-:S04]  /*2dd0*/  @P0 IMAD R0, R0, 0x8, R6 ;  /* 0x0000000800000824 */ /* 0x000fc800078e0206 */
[----:B------:R-:W-:-:S05]  /*2de0*/  @P0 VIADD R0, R0, 0x30 ;  /* 0x0000003000000836 */ /* 0x000fca0000000000 */
[----:B------:R-:W-:-:S04]  /*2df0*/  @P0 PRMT R0, R19, 0x654, R0 ;  /* 0x0000065413000816 */ /* 0x000fc80000000000 */
[----:B------:R0:W-:Y:S01]  /*2e00*/  @P0 SYNCS.ARRIVE.TRANS64.RED.A1T0 RZ, [R0+URZ], RZ ;  /* 0x000000ff00ff09a7 */ /* 0x0001e2000810043f */
[----:B------:R-:W-:-:S13]  /*2e10*/  ISETP.GT.U32.AND P0, PT, R18, 0x1, PT ;  /* 0x000000011200780c */ /* 0x000fda0003f04070 */
[----:B0-----:R-:W-:Y:S05]  /*2e20*/  @P0 BRA `(.L_x_30) ;  /* 0x0000000000040947 */ /* 0x001fea0003800000 */
[----:B------:R-:W-:Y:S01]  /*2e30*/  BPT.TRAP 0x1 ;  /* 0x000000040000795c */ /* 0x000fe20000300000 */
.L_x_30:
[----:B------:R-:W-:Y:S01]  /*2e40*/  UISETP.GE.U32.AND UP1, UPT, UR43, 0x6, UPT ;  /* 0x000000062b00788c */ /* 0x000fe2000bf26070 */
[----:B------:R-:W-:Y:S01]  /*2e50*/  IMAD R13, R122, 0x30, RZ ;  /* 0x000000307a0d7824 */ /* 0x000fe200078e02ff */
[----:B------:R-:W-:Y:S01]  /*2e60*/  UIADD3 UR41, UR43, UR41, URZ ;  /* 0x000000292b297290 */ /* 0x000fe2000fffe03f */
[----:B------:R-:W-:Y:S01]  /*2e70*/  IMAD.SHL.U32 R12, R123, 0x200, RZ ;  /* 0x000002007b0c7824 */ /* 0x000fe200078e00ff */
[----:B------:R-:W-:Y:S01]  /*2e80*/  ULDC UR8, c[0x0][0x288] ;  /* 0x0000a20000087ab9 */ /* 0x000fe20000000800 */
[----:B------:R-:W-:Y:S01]  /*2e90*/  SHF.R.S32.HI R14, RZ, 0x1f, R23 ;  /* 0x0000001fff0e7819 */ /* 0x000fe20000011417 */
[----:B------:R-:W-:Y:S01]  /*2ea0*/  UISETP.GT.U32.AND UP0, UPT, UR41, 0x5, UPT ;  /* 0x000000052900788c */ /* 0x000fe2000bf04070 */
[C---:B------:R-:W-:Y:S01]  /*2eb0*/  LOP3.LUT R20, R13.reuse, 0x6, R134, 0xf8, !PT ;  /* 0x000000060d147812 */ /* 0x040fe200078ef886 */
[----:B------:R-:W-:Y:S01]  /*2ec0*/  ULDC.64 UR6, c[0x0][0x5d0] ;  /* 0x0001740000067ab9 */ /* 0x000fe20000000a00 */
[----:B------:R-:W-:Y:S01]  /*2ed0*/  ISETP.GE.AND P0, PT, R13, UR8, PT ;  /* 0x000000080d007c0c */ /* 0x000fe2000bf06270 */
[----:B------:R-:W-:Y:S01]  /*2ee0*/  UISETP.LT.U32.AND UP0, UPT, UR43, 0x6, UP0 ;  /* 0x000000062b00788c */ /* 0x000fe20008701070 */
[----:B------:R-:W-:Y:S01]  /*2ef0*/  SHF.R.S32.HI R21, RZ, 0x1f, R20 ;  /* 0x0000001fff157819 */ /* 0x000fe20000011414 */
[----:B------:R-:W-:Y:S01]  /*2f00*/  @UP1 UIMAD.WIDE.U32 UR4, UR41, -0x55555555, URZ ;  /* 0xaaaaaaab290418a5 */ /* 0x000fe2000f8e003f */
[----:B------:R-:W-:-:S03]  /*2f10*/  IMAD R0, R14, UR6, RZ ;  /* 0x000000060e007c24 */ /* 0x000fc6000f8e02ff */
[----:B------:R-:W-:Y:S01]  /*2f20*/  @UP1 USHF.R.U32.HI UR4, URZ, 0x2, UR5 ;  /* 0x000000023f041899 */ /* 0x000fe20008011605 */
[C---:B------:R-:W-:Y:S01]  /*2f30*/  IMAD.WIDE.U32 R4, R23.reuse, UR6, R20 ;  /* 0x0000000617047c25 */ /* 0x040fe2000f8e0014 */
[----:B------:R-:W-:Y:S01]  /*2f40*/  USEL UR6, URZ, 0x1, !UP0 ;  /* 0x000000013f067887 */ /* 0x000fe2000c000000 */
[----:B------:R-:W-:Y:S02]  /*2f50*/  ULDC UR5, c[0x0][0x284] ;  /* 0x0000a10000057ab9 */ /* 0x000fe40000000800 */
[----:B------:R-:W-:Y:S01]  /*2f60*/  IMAD R7, R23, UR7, R0 ;  /* 0x0000000717077c24 */ /* 0x000fe2000f8e0200 */
[----:B------:R-:W-:Y:S01]  /*2f70*/  ISETP.GE.OR P0, PT, R12, UR5, P0 ;  /* 0x000000050c007c0c */ /* 0x000fe20008706670 */
[----:B------:R-:W-:Y:S01]  /*2f80*/  ULOP3.LUT UR40, UR40, UR6, URZ, 0x3c, !UPT ;  /* 0x0000000628287292 */ /* 0x000fe2000f8e3c3f */
[----:B------:R-:W-:Y:S02]  /*2f90*/  IMAD.MOV.U32 R0, RZ, RZ, -0x1 ;  /* 0xffffffffff007424 */ /* 0x000fe400078e00ff */
[----:B------:R-:W-:Y:S01]  /*2fa0*/  IMAD.IADD R7, R5, 0x1, R7 ;  /* 0x0000000105077824 */ /* 0x000fe200078e0207 */
[----:B------:R-:W-:Y:S01]  /*2fb0*/  @UP1 ULOP3.LUT UR40, UR40, 0x1, UR4, 0x78, !UPT ;  /* 0x0000000128281892 */ /* 0x000fe2000f8e7804 */
[----:B------:R-:W-:-:S07]  /*2fc0*/  IMAD.MOV.U32 R6, RZ, RZ, R4 ;  /* 0x000000ffff067224 */ /* 0x000fce00078e0004 */
[----:B------:R-:W-:Y:S05]  /*2fd0*/  @P0 BRA `(.L_x_32) ;  /* 0x0000004c00f80947 */ /* 0x000fea0003800000 */
[----:B------:R-:W0:Y:S01]  /*2fe0*/  LDC.64 R4, c[0x0][0x5c8] ;  /* 0x00017200ff047b82 */ /* 0x000e220000000a00 */
[----:B-----5:R-:W-:Y:S01]  /*2ff0*/  ISETP.NE.AND P0, PT, R125, RZ, PT ;  /* 0x000000ff7d00720c */ /* 0x020fe20003f05270 */
[----:B------:R-:W-:Y:S01]  /*3000*/  IMAD.WIDE R8, R123, 0x200, R120 ;  /* 0x000002007b087825 */ /* 0x000fe200078e0278 */
[----:B------:R-:W-:Y:S03]  /*3010*/  BSSY B0, `(.L_x_32) ;  /* 0x00004fa000007945 */ /* 0x000fe60003800000 */
[----:B------:R-:W-:Y:S02]  /*3020*/  IMAD.IADD R122, R126, 0x1, -R13 ;  /* 0x000000017e7a7824 */ /* 0x000fe400078e0a0d */
[-C--:B0-----:R-:W-:Y:S02]  /*3030*/  IMAD R3, R9, R4.reuse, RZ ;  /* 0x0000000409037224 */ /* 0x081fe400078e02ff */
[----:B------:R-:W-:-:S04]  /*3040*/  IMAD.WIDE.U32 R10, R8, R4, R6 ;  /* 0x00000004080a7225 */ /* 0x000fc800078e0006 */
[----:B------:R-:W-:Y:S02]  /*3050*/  IMAD R7, R8, R5, R3 ;  /* 0x0000000508077224 */ /* 0x000fe400078e0203 */
[----:B------:R-:W-:Y:S02]  /*3060*/  IMAD.IADD R3, R137, 0x1, -R12 ;  /* 0x0000000189037824 */ /* 0x000fe400078e0a0c */
[----:B------:R-:W-:Y:S01]  /*3070*/  IMAD.IADD R13, R11, 0x1, R7 ;  /* 0x000000010b0d7824 */ /* 0x000fe200078e0207 */
[----:B------:R-:W-:Y:S06]  /*3080*/  @!P0 BRA `(.L_x_33) ;  /* 0x0000003400408947 */ /* 0x000fec0003800000 */
[----:B------:R-:W0:Y:S01]  /*3090*/  LDC.64 R142, c[0x0][0x5b0] ;  /* 0x00016c00ff8e7b82 */ /* 0x000e220000000a00 */
[----:B------:R-:W-:Y:S01]  /*30a0*/  ULDC.64 UR4, c[0x0][0x5b8] ;  /* 0x00016e0000047ab9 */ /* 0x000fe20000000a00 */
[----:B------:R-:W-:Y:S01]  /*30b0*/  ISETP.GE.AND P2, PT, R3, 0x1, PT ;  /* 0x000000010300780c */ /* 0x000fe20003f46270 */
[----:B------:R-:W-:Y:S01]  /*30c0*/  IMAD R6, R14, UR4, RZ ;  /* 0x000000040e067c24 */ /* 0x000fe2000f8e02ff */
[----:B------:R-:W-:Y:S01]  /*30d0*/  BSSY B1, `(.L_x_34) ;  /* 0x000000f000017945 */ /* 0x000fe20003800000 */
[C---:B------:R-:W-:Y:S01]  /*30e0*/  IMAD.WIDE.U32 R20, R23.reuse, UR4, R20 ;  /* 0x0000000417147c25 */ /* 0x040fe2000f8e0014 */
[----:B------:R-:W-:Y:S02]  /*30f0*/  ISETP.LT.OR P0, PT, R122, 0x1, !P2 ;  /* 0x000000017a00780c */ /* 0x000fe40005701670 */
[----:B------:R-:W1:Y:S01]  /*3100*/  LDC.64 R140, c[0x0][0x5a8] ;  /* 0x00016a00ff8c7b82 */ /* 0x000e620000000a00 */
[----:B------:R-:W-:Y:S01]  /*3110*/  IMAD R23, R23, UR5, R6 ;  /* 0x0000000517177c24 */ /* 0x000fe2000f8e0206 */
[----:B------:R-:W-:Y:S01]  /*3120*/  IADD3 R151, P4, R8, 0x80, RZ ;  /* 0x0000008008977810 */ /* 0x000fe20007f9e0ff */
[----:B------:R-:W-:-:S02]  /*3130*/  IMAD.MOV.U32 R144, RZ, RZ, R20 ;  /* 0x000000ffff907224 */ /* 0x000fc400078e0014 */
[----:B------:R-:W-:Y:S02]  /*3140*/  IMAD.IADD R145, R21, 0x1, R23 ;  /* 0x0000000115917824 */ /* 0x000fe400078e0217 */
[-C--:B0-----:R-:W-:Y:S02]  /*3150*/  IMAD R12, R9, R142.reuse, RZ ;  /* 0x0000008e090c7224 */ /* 0x081fe400078e02ff */
[----:B------:R-:W-:-:S04]  /*3160*/  IMAD.WIDE.U32 R6, R8, R142, R144 ;  /* 0x0000008e08067225 */ /* 0x000fc800078e0090 */
[----:B------:R-:W-:Y:S01]  /*3170*/  IMAD R23, R8, R143, R12 ;  /* 0x0000008f08177224 */ /* 0x000fe200078e020c */
[----:B-1----:R-:W-:-:S04]  /*3180*/  IADD3 R6, P1, R6, R140, RZ ;  /* 0x0000008c06067210 */ /* 0x002fc80007f3e0ff */
[----:B------:R-:W-:Y:S01]  /*3190*/  IADD3.X R7, R141, R7, R23, P1, !PT ;  /* 0x000000078d077210 */ /* 0x000fe20000ffe417 */
[----:B------:R-:W-:Y:S08]  /*31a0*/  @P0 BRA `(.L_x_35) ;  /* 0x0000000000040947 */ /* 0x000ff00003800000 */
[----:B------:R0:W5:Y:S02]  /*31b0*/  LDG.E.U8 R138, desc[UR38][R6.64] ;  /* 0x00000026068a7981 */ /* 0x000164000c1e1100 */
.L_x_35:
[----:B------:R-:W-:Y:S05]  /*31c0*/  BSYNC B1 ;  /* 0x0000000000017941 */ /* 0x000fea0003800000 */
.L_x_34:
[----:B------:R-:W-:Y:S01]  /*31d0*/  IADD3 R149, P1, R8, 0x100, RZ ;  /* 0x0000010008957810 */ /* 0x000fe20007f3e0ff */
[----:B------:R-:W-:Y:S01]  /*31e0*/  IMAD.SHL.U32 R14, R142, 0x8, RZ ;  /* 0x000000088e0e7824 */ /* 0x000fe200078e00ff */
[----:B------:R-:W-:Y:S01]  /*31f0*/  IADD3 R123, P5, R8, 0x180, RZ ;  /* 0x00000180087b7810 */ /* 0x000fe20007fbe0ff */
[----:B------:R-:W-:Y:S01]  /*3200*/  IMAD.X R11, RZ, RZ, R9, P4 ;  /* 0x000000ffff0b7224 */ /* 0x000fe200020e0609 */
[----:B------:R-:W-:Y:S01]  /*3210*/  SHF.L.U64.HI R15, R142, 0x3, R143 ;  /* 0x000000038e0f7819 */ /* 0x000fe2000001028f */
[----:B------:R-:W-:Y:S01]  /*3220*/  ULDC.64 UR4, c[0x0][0x5c0] ;  /* 0x0001700000047ab9 */ /* 0x000fe20000000a00 */
[----:B------:R-:W-:Y:S01]  /*3230*/  ISETP.GE.AND P4, PT, R3, 0x89, PT ;  /* 0x000000890300780c */ /* 0x000fe20003f86270 */
[--C-:B------:R-:W-:Y:S01]  /*3240*/  IMAD.X R21, RZ, RZ, R9.reuse, P1 ;  /* 0x000000ffff157224 */ /* 0x100fe200008e0609 */
[----:B------:R-:W-:Y:S01]  /*3250*/  IADD3 R10, P3, R10, UR4, RZ ;  /* 0x000000040a0a7c10 */ /* 0x000fe2000ff7e0ff */
[----:B------:R-:W-:Y:S01]  /*3260*/  IMAD.X R147, RZ, RZ, R9, P5 ;  /* 0x000000ffff937224 */ /* 0x000fe200028e0609 */
[----:B------:R-:W-:Y:S01]  /*3270*/  ISETP.LT.OR P6, PT, R122, 0x1, !P4 ;  /* 0x000000017a00780c */ /* 0x000fe200067c1670 */
[-C--:B------:R-:W-:Y:S01]  /*3280*/  IMAD R12, R11, R142.reuse, RZ ;  /* 0x0000008e0b0c7224 */ /* 0x080fe200078e02ff */
[----:B------:R-:W-:Y:S01]  /*3290*/  IADD3.X R11, R13, UR5, RZ, P3, !PT ;  /* 0x000000050d0b7c10 */ /* 0x000fe20009ffe4ff */
[----:B------:R-:W-:Y:S01]  /*32a0*/  IMAD.WIDE.U32 R8, R8, R142, R14 ;  /* 0x0000008e08087225 */ /* 0x000fe200078e000e */
[----:B------:R-:W-:Y:S01]  /*32b0*/  LOP3.LUT R139, R139, 0xfffffffd, RZ, 0xc0, !PT ;  /* 0xfffffffd8b8b7812 */ /* 0x000fe200078ec0ff */
[----:B------:R-:W-:Y:S02]  /*32c0*/  BSSY B1, `(.L_x_36) ;  /* 0x0000024000017945 */ /* 0x000fe40003800000 */
[----:B------:R-:W-:Y:S01]  /*32d0*/  IMAD R157, R151, R143, R12 ;  /* 0x0000008f979d7224 */ /* 0x000fe200078e020c */
[----:B------:R-:W-:Y:S01]  /*32e0*/  IADD3 R8, P1, P3, R20, R140, R8 ;  /* 0x0000008c14087210 */ /* 0x000fe20007b3e008 */
[----:B------:R-:W-:-:S02]  /*32f0*/  IMAD.IADD R9, R23, 0x1, R9 ;  /* 0x0000000117097824 */ /* 0x000fc400078e0209 */
[-C--:B------:R-:W-:Y:S02]  /*3300*/  IMAD.WIDE.U32 R12, R151, R142.reuse, R14 ;  /* 0x0000008e970c7225 */ /* 0x080fe400078e000e */
[----:B------:R-:W-:Y:S02]  /*3310*/  @P6 LOP3.LUT R139, R139, 0x2, RZ, 0xfc, !PT ;  /* 0x000000028b8b6812 */ /* 0x000fe400078efcff */
[----:B------:R-:W-:Y:S01]  /*3320*/  IMAD.IADD R13, R157, 0x1, R13 ;  /* 0x000000019d0d7824 */ /* 0x000fe200078e020d */
[-C--:B------:R-:W-:Y:S01]  /*3330*/  IADD3.X R9, R145, R141.reuse, R9, P1, P3 ;  /* 0x0000008d91097210 */ /* 0x080fe20000fe6409 */
[----:B------:R-:W-:Y:S01]  /*3340*/  IMAD R150, R21, R142, RZ ;  /* 0x0000008e15967224 */ /* 0x000fe200078e02ff */
[----:B------:R-:W-:Y:S01]  /*3350*/  IADD3 R12, P1, P3, R20, R140, R12 ;  /* 0x0000008c140c7210 */ /* 0x000fe20007b3e00c */
[----:B------:R-:W-:Y:S01]  /*3360*/  IMAD.WIDE.U32 R152, R149, R142, R14 ;  /* 0x0000008e95987225 */ /* 0x000fe200078e000e */
[----:B-----5:R-:W-:Y:S02]  /*3370*/  LOP3.LUT R21, R138, 0xffff, RZ, 0xc0, !PT ;  /* 0x0000ffff8a157812 */ /* 0x020fe400078ec0ff */
[----:B------:R-:W-:Y:S01]  /*3380*/  IADD3.X R13, R145, R141, R13, P1, P3 ;  /* 0x0000008d910d7210 */ /* 0x000fe20000fe640d */
[----:B------:R-:W-:Y:S01]  /*3390*/  IMAD R150, R149, R143, R150 ;  /* 0x0000008f95967224 */ /* 0x000fe200078e0296 */
[----:B------:R-:W-:Y:S01]  /*33a0*/  @!P6 IADD3 R146, P1, P3, R132, R10, R131 ;  /* 0x0000000a8492e210 */ /* 0x000fe20007b3e083 */
[-C--:B------:R-:W-:Y:S01]  /*33b0*/  IMAD R148, R147, R142.reuse, RZ ;  /* 0x0000008e93947224 */ /* 0x080fe200078e02ff */
[----:B------:R-:W-:Y:S01]  /*33c0*/  PRMT R156, R21, 0x8880, RZ ;  /* 0x00008880159c7816 */ /* 0x000fe200000000ff */
[----:B------:R-:W-:Y:S01]  /*33d0*/  IMAD.WIDE.U32 R154, R123, R142, R14 ;  /* 0x0000008e7b9a7225 */ /* 0x000fe200078e000e */
[----:B------:R-:W-:-:S02]  /*33e0*/  @!P6 IADD3.X R147, R129, R11, R128, P1, P3 ;  /* 0x0000000b8193e210 */ /* 0x000fc40000fe6480 */
[-C--:B------:R-:W-:Y:S01]  /*33f0*/  IADD3 R14, P1, P3, R20, R140.reuse, R152 ;  /* 0x0000008c140e7210 */ /* 0x080fe20007b3e098 */
[----:B------:R-:W-:Y:S02]  /*3400*/  IMAD.IADD R15, R150, 0x1, R153 ;  /* 0x00000001960f7824 */ /* 0x000fe400078e0299 */
[----:B------:R-:W-:Y:S02]  /*3410*/  IMAD R148, R123, R143, R148 ;  /* 0x0000008f7b947224 */ /* 0x000fe400078e0294 */
[----:B------:R-:W-:Y:S01]  /*3420*/  IMAD R23, R156, R125, RZ ;  /* 0x0000007d9c177224 */ /* 0x000fe200078e02ff */
[----:B------:R-:W-:Y:S01]  /*3430*/  IADD3.X R15, R145, R141, R15, P1, P3 ;  /* 0x0000008d910f7210 */ /* 0x000fe20000fe640f */
[----:B------:R-:W-:Y:S01]  /*3440*/  IMAD.IADD R21, R148, 0x1, R155 ;  /* 0x0000000194157824 */ /* 0x000fe200078e029b */
[----:B------:R-:W-:Y:S01]  /*3450*/  IADD3 R20, P1, P3, R20, R140, R154 ;  /* 0x0000008c14147210 */ /* 0x000fe20007b3e09a */
[----:B------:R-:W-:-:S03]  /*3460*/  @!P0 IMAD R143, R112, R124, R23 ;  /* 0x0000007c708f8224 */ /* 0x000fc600078e0217 */
[----:B------:R-:W-:Y:S02]  /*3470*/  IADD3.X R21, R145, R141, R21, P1, P3 ;  /* 0x0000008d91157210 */ /* 0x000fe40000fe6415 */
[----:B------:R-:W-:Y:S01]  /*3480*/  ISETP.LT.OR P3, PT, R122, 0x2, !P2 ;  /* 0x000000027a00780c */ /* 0x000fe20005761670 */
[----:B------:R1:W-:Y:S01]  /*3490*/  @!P0 STG.E.U8 desc[UR38][R10.64], R143 ;  /* 0x0000008f0a008986 */ /* 0x0003e2000c101126 */
[----:B------:R-:W-:-:S04]  /*34a0*/  ISETP.GE.AND P1, PT, R3, 0x9, PT ;  /* 0x000000090300780c */ /* 0x000fc80003f26270 */
[----:B------:R-:W-:-:S07]  /*34b0*/  ISETP.LT.OR P0, PT, R122, 0x1, !P1 ;  /* 0x000000017a00780c */ /* 0x000fce0004f01670 */
[----:B-1----:R-:W-:Y:S06]  /*34c0*/  @P3 BRA `(.L_x_37) ;  /* 0x00000000000c3947 */ /* 0x002fec0003800000 */
[----:B------:R-:W2:Y:S02]  /*34d0*/  LDG.E.U8 R138, desc[UR38][R6.64+0x1] ;  /* 0x00000126068a7981 */ /* 0x000ea4000c1e1100 */
[----:B--2---:R-:W-:-:S05]  /*34e0*/  PRMT R112, R138, 0x8880, RZ ;  /* 0x000088808a707816 */ /* 0x004fca00000000ff */
[----:B------:R-:W-:-:S07]  /*34f0*/  IMAD R23, R112, R125, RZ ;  /* 0x0000007d70177224 */ /* 0x000fce00078e02ff */
.L_x_37:
[----:B------:R-:W-:Y:S05]  /*3500*/  BSYNC B1 ;  /* 0x0000000000017941 */ /* 0x000fea0003800000 */
.L_x_36:
[----:B------:R-:W-:Y:S01]  /*3510*/  @!P3 IMAD R143, R113, R124, R23 ;  /* 0x0000007c718fb224 */ /* 0x000fe200078e0217 */
[----:B------:R-:W-:Y:S04]  /*3520*/  BSSY B1, `(.L_x_38) ;  /* 0x0000009000017945 */ /* 0x000fe80003800000 */
[----:B------:R1:W-:Y:S01]  /*3530*/  @!P3 STG.E.U8 desc[UR38][R10.64+0x1], R143 ;  /* 0x0000018f0a00b986 */ /* 0x0003e2000c101126 */
[----:B------:R-:W-:-:S05]  /*3540*/  @!P0 IADD3 R112, P3, R10, R132, RZ ;  /* 0x000000840a708210 */ /* 0x000fca0007f7e0ff */
[----:B------:R-:W-:Y:S01]  /*3550*/  @!P0 IMAD.X R113, R11, 0x1, R129, P3 ;  /* 0x000000010b718824 */ /* 0x000fe200018e0681 */
[----:B------:R-:W-:Y:S01]  /*3560*/  ISETP.LT.OR P3, PT, R122, 0x2, !P1 ;  /* 0x000000027a00780c */ /* 0x000fe20004f61670 */
[----:B------:R-:W-:-:S12]  /*3570*/  @P0 BRA `(.L_x_39) ;  /* 0x00000000000c0947 */ /* 0x000fd80003800000 */
[----:B------:R-:W2:Y:S02]  /*3580*/  LDG.E.U8 R138, desc[UR38][R8.64] ;  /* 0x00000026088a7981 */ /* 0x000ea4000c1e1100 */
[----:B--2---:R-:W-:-:S05]  /*3590*/  PRMT R152, R138, 0x8880, RZ ;  /* 0x000088808a987816 */ /* 0x004fca00000000ff */
[----:B------:R-:W-:-:S07]  /*35a0*/  IMAD R23, R152, R125, RZ ;  /* 0x0000007d98177224 */ /* 0x000fce00078e02ff */
.L_x_39:
[----:B------:R-:W-:Y:S05]  /*35b0*/  BSYNC B1 ;  /* 0x0000000000017941 */ /* 0x000fea0003800000 */
.L_x_38:
[----:B-1----:R-:W-:Y:S01]  /*35c0*/  @!P0 IMAD R143, R114, R124, R23 ;  /* 0x0000007c728f8224 */ /* 0x002fe200078e0217 */
[----:B------:R-:W-:Y:S04]  /*35d0*/  BSSY B1, `(.L_x_40) ;  /* 0x0000009000017945 */ /* 0x000fe80003800000 */
[----:B------:R1:W-:Y:S01]  /*35e0*/  @!P0 STG.E.U8 desc[UR38][R112.64], R143 ;  /* 0x0000008f70008986 */ /* 0x0003e2000c101126 */
[----:B------:R-:W-:-:S05]  /*35f0*/  @!P3 IADD3 R152, P0, R10, R132, RZ ;  /* 0x000000840a98b210 */ /* 0x000fca0007f1e0ff */
[----:B------:R-:W-:Y:S01]  /*3600*/  @!P3 IMAD.X R153, R11, 0x1, R129, P0 ;  /* 0x000000010b99b824 */ /* 0x000fe200000e0681 */
[----:B------:R-:W-:Y:S01]  /*3610*/  ISETP.LT.OR P0, PT, R122, 0x9, !P2 ;  /* 0x000000097a00780c */ /* 0x000fe20005701670 */
[----:B------:R-:W-:-:S12]  /*3620*/  @P3 BRA `(.L_x_41) ;  /* 0x00000000000c3947 */ /* 0x000fd80003800000 */
[----:B------:R-:W1:Y:S02]  /*3630*/  LDG.E.U8 R138, desc[UR38][R8.64+0x1] ;  /* 0x00000126088a7981 */ /* 0x000e64000c1e1100 */
[----:B-1----:R-:W-:-:S05]  /*3640*/  PRMT R112, R138, 0x8880, RZ ;  /* 0x000088808a707816 */ /* 0x002fca00000000ff */
[----:B------:R-:W-:-:S07]  /*3650*/  IMAD R23, R112, R125, RZ ;  /* 0x0000007d70177224 */ /* 0x000fce00078e02ff */
.L_x_41:
[----:B------:R-:W-:Y:S05]  /*3660*/  BSYNC B1 ;  /* 0x0000000000017941 */ /* 0x000fea0003800000 */
.L_x_40:
[----:B------:R-:W-:Y:S01]  /*3670*/  @!P3 IMAD R115, R115, R124, R23 ;  /* 0x0000007c7373b224 */ /* 0x000fe200078e0217 */
[----:B------:R-:W-:Y:S04]  /*3680*/  BSSY B1, `(.L_x_42) ;  /* 0x0000006000017945 */ /* 0x000fe80003800000 */
[----:B------:R2:W-:Y:S01]  /*3690*/  @!P3 STG.E.U8 desc[UR38][R152.64+0x1], R115 ;  /* 0x000001739800b986 */ /* 0x0005e2000c101126 */
[----:B------:R-:W-:Y:S05]  /*36a0*/  @P0 BRA `(.L_x_43) ;  /* 0x00000000000c0947 */ /* 0x000fea0003800000 */
[----:B------:R-:W1:Y:S02]  /*36b0*/  LDG.E.U8 R138, desc[UR38][R6.64+0x8] ;  /* 0x00000826068a7981 */ /* 0x000e64000c1e1100 */
[----:B-1----:R-:W-:-:S05]  /*36c0*/  PRMT R112, R138, 0x8880, RZ ;  /* 0x000088808a707816 */ /* 0x002fca00000000ff */
[----:B------:R-:W-:-:S07]  /*36d0*/  IMAD R23, R112, R125, RZ ;  /* 0x0000007d70177224 */ /* 0x000fce00078e02ff */
.L_x_43:
[----:B------:R-:W-:Y:S05]  /*36e0*/  BSYNC B1 ;  /* 0x0000000000017941 */ /* 0x000fea0003800000 */
.L_x_42:
[----:B------:R-:W-:Y:S01]  /*36f0*/  ISETP.LT.OR P3, PT, R122, 0xa, !P2 ;  /* 0x0000000a7a00780c */ /* 0x000fe20005761670 */
[----:B-1----:R-:W-:Y:S01]  /*3700*/  @!P0 IMAD R113, R116, R124, R23 ;  /* 0x0000007c74718224 */ /* 0x002fe200078e0217 */
[----:B------:R-:W-:Y:S04]  /*3710*/  BSSY B1, `(.L_x_44) ;  /* 0x0000007000017945 */ /* 0x000fe80003800000 */
[----:B------:R1:W-:Y:S01]  /*3720*/  @!P0 STG.E.U8 desc[UR38][R10.64+0x8], R113 ;  /* 0x000008710a008986 */ /* 0x0003e2000c101126 */
[----:B------:R-:W-:-:S06]  /*3730*/  ISETP.LT.OR P0, PT, R122, 0x9, !P1 ;  /* 0x000000097a00780c */ /* 0x000fcc0004f01670 */
[----:B------:R-:W-:Y:S07]  /*3740*/  @P3 BRA `(.L_x_45) ;  /* 0x00000000000c3947 */ /* 0x000fee0003800000 */
[----:B------:R-:W3:Y:S02]  /*3750*/  LDG.E.U8 R138, desc[UR38][R6.64+0x9] ;  /* 0x00000926068a7981 */ /* 0x000ee4000c1e1100 */
[----:B---3--:R-:W-:-:S05]  /*3760*/  PRMT R112, R138, 0x8880, RZ ;  /* 0x000088808a707816 */ /* 0x008fca00000000ff */
[----:B------:R-:W-:-:S07]  /*3770*/  IMAD R23, R112, R125, RZ ;  /* 0x0000007d70177224 */ /* 0x000fce00078e02ff */
.L_x_45:
[----:B------:R-:W-:Y:S05]  /*3780*/  BSYNC B1 ;  /* 0x0000000000017941 */ /* 0x000fea0003800000 */
.L_x_44:
[----:B------:R-:W-:Y:S01]  /*3790*/  @!P3 IMAD R117, R117, R124, R23 ;  /* 0x0000007c7575b224 */ /* 0x000fe200078e0217 */
[----:B------:R-:W-:Y:S04]  /*37a0*/  BSSY B1, `(.L_x_46) ;  /* 0x0000009000017945 */ /* 0x000fe80003800000 */
[----:B------:R3:W-:Y:S01]  /*37b0*/  @!P3 STG.E.U8 desc[UR38][R10.64+0x9], R117 ;  /* 0x000009750a00b986 */ /* 0x0007e2000c101126 */
[----:B------:R-:W-:-:S05]  /*37c0*/  @!P0 IADD3 R112, P3, R10, R132, RZ ;  /* 0x000000840a708210 */ /* 0x000fca0007f7e0ff */
[----:B-1----:R-:W-:Y:S01]  /*37d0*/  @!P0 IMAD.X R113, R11, 0x1, R129, P3 ;  /* 0x000000010b718824 */ /* 0x002fe200018e0681 */
[----:B------:R-:W-:Y:S01]  /*37e0*/  ISETP.LT.OR P3, PT, R122, 0xa, !P1 ;  /* 0x0000000a7a00780c */ /* 0x000fe20004f61670 */
[----:B------:R-:W-:-:S12]  /*37f0*/  @P0 BRA `(.L_x_47) ;  /* 0x00000000000c0947 */ /* 0x000fd80003800000 */
[----:B------:R-:W4:Y:S02]  /*3800*/  LDG.E.U8 R138, desc[UR38][R8.64+0x8] ;  /* 0x00000826088a7981 */ /* 0x000f24000c1e1100 */
[----:B----4-:R-:W-:-:S05]  /*3810*/  PRMT R114, R138, 0x8880, RZ ;  /* 0x000088808a727816 */ /* 0x010fca00000000ff */
[----:B------:R-:W-:-:S07]  /*3820*/  IMAD R23, R114, R125, RZ ;  /* 0x0000007d72177224 */ /* 0x000fce00078e02ff */
.L_x_47:
[----:B------:R-:W-:Y:S05]  /*3830*/  BSYNC B1 ;  /* 0x0000000000017941 */ /* 0x000fea0003800000 */
.L_x_46:
[----:B--2---:R-:W-:Y:S01]  /*3840*/  @!P0 IMAD R115, R118, R124, R23 ;  /* 0x0000007c76738224 */ /* 0x004fe200078e0217 */
[----:B------:R-:W-:Y:S04]  /*3850*/  BSSY B1, `(.L_x_48) ;  /* 0x0000008000017945 */ /* 0x000fe80003800000 */
[----:B------:R1:W-:Y:S01]  /*3860*/  @!P0 STG.E.U8 desc[UR38][R112.64+0x8], R115 ;  /* 0x0000087370008986 */ /* 0x0003e2000c101126 */
[----:B------:R-:W-:-:S05]  /*3870*/  @!P3 IADD3 R116, P0, R10, R132, RZ ;  /* 0x000000840a74b210 */ /* 0x000fca0007f1e0ff */
[----:B---3--:R-:W-:Y:S01]  /*3880*/  @!P3 IMAD.X R117, R11, 0x1, R129, P0 ;  /* 0x000000010b75b824 */ /* 0x008fe200000e0681 */
[----:B------:R-:W-:Y:S07]  /*3890*/  @P3 BRA `(.L_x_49) ;  /* 0x00000000000c3947 */ /* 0x000fee0003800000 */
[----:B------:R-:W1:Y:S02]  /*38a0*/  LDG.E.U8 R138, desc[UR38][R8.64+0x9] ;  /* 0x00000926088a7981 */ /* 0x000e64000c1e1100 */
[----:B-1----:R-:W-:-:S05]  /*38b0*/  PRMT R112, R138, 0x8880, RZ ;  /* 0x000088808a707816 */ /* 0x002fca00000000ff */
[----:B------:R-:W-:-:S07]  /*38c0*/  IMAD R23, R112, R125, RZ ;  /* 0x0000007d70177224 */ /* 0x000fce00078e02ff */
.L_x_49:
[----:B------:R-:W-:Y:S05]  /*38d0*/  BSYNC B1 ;  /* 0x0000000000017941 */ /* 0x000fea0003800000 */
.L_x_48:
[----:B------:R-:W-:Y:S01]  /*38e0*/  @!P3 IMAD R119, R119, R124, R23 ;  /* 0x0000007c7777b224 */ /* 0x000fe200078e0217 */
[----:B------:R-:W-:Y:S01]  /*38f0*/  ISETP.GE.AND P0, PT, R3, 0x81, PT ;  /* 0x000000810300780c */ /* 0x000fe20003f06270 */
[----:B-1----:R-:W-:Y:S01]  /*3900*/  IMAD.WIDE.U32 R112, R151, R142, R144 ;  /* 0x0000008e97707225 */ /* 0x002fe200078e0090 */
[----:B------:R-:W-:Y:S02]  /*3910*/  BSSY B1, `(.L_x_50) ;  /* 0x000000b000017945 */ /* 0x000fe40003800000 */
[----:B------:R1:W-:Y:S01]  /*3920*/  @!P3 STG.E.U8 desc[UR38][R116.64+0x9], R119 ;  /* 0x000009777400b986 */ /* 0x0003e2000c101126 */
[----:B------:R-:W-:-:S04]  /*3930*/  IADD3 R112, P3, R112, R140, RZ ;  /* 0x0000008c70707210 */ /* 0x000fc80007f7e0ff */
[----:B------:R-:W-:Y:S02]  /*3940*/  IADD3.X R113, R141, R113, R157, P3, !PT ;  /* 0x000000718d717210 */ /* 0x000fe40001ffe49d */
[----:B------:R-:W-:-:S13]  /*3950*/  ISETP.LT.OR P3, PT, R122, 0x1, !P0 ;  /* 0x000000017a00780c */ /* 0x000fda0004761670 */
[----:B------:R-:W-:-:S05]  /*3960*/  @!P3 IADD3 R114, P5, R10, R131, RZ ;  /* 0x000000830a72b210 */ /* 0x000fca0007fbe0ff */
[----:B------:R-:W-:Y:S01]  /*3970*/  @!P3 IMAD.X R115, R11, 0x1, R128, P5 ;  /* 0x000000010b73b824 */ /* 0x000fe200028e0680 */
[----:B-1----:R-:W-:Y:S07]  /*3980*/  @P3 BRA `(.L_x_51) ;  /* 0x00000000000c3947 */ /* 0x002fee0003800000 */
[----:B------:R-:W2:Y:S02]  /*3990*/  LDG.E.U8 R138, desc[UR38][R112.64] ;  /* 0x00000026708a7981 */ /* 0x000ea4000c1e1100 */
[----:B--2---:R-:W-:-:S05]  /*39a0*/  PRMT R116, R138, 0x8880, RZ ;  /* 0x000088808a747816 */ /* 0x004fca00000000ff */
[----:B------:R-:W-:-:S07]  /*39b0*/  IMAD R23, R116, R125, RZ ;  /* 0x0000007d74177224 */ /* 0x000fce00078e02ff */
.L_x_51:
[----:B------:R-:W-:Y:S05]  /*39c0*/  BSYNC B1 ;  /* 0x0000000000017941 */ /* 0x000fea0003800000 */
.L_x_50:
[----:B------:R-:W-:Y:S01]  /*39d0*/  @!P3 IMAD R117, R104, R124, R23 ;  /* 0x0000007c6875b224 */ /* 0x000fe200078e0217 */
[----:B------:R-:W-:Y:S04]  /*39e0*/  BSSY B1, `(.L_x_52) ;  /* 0x0000007000017945 */ /* 0x000fe80003800000 */
[----:B------:R1:W-:Y:S01]  /*39f0*/  @!P3 STG.E.U8 desc[UR38][R114.64], R117 ;  /* 0x000000757200b986 */ /* 0x0003e2000c101126 */
[----:B------:R-:W-:-:S13]  /*3a00*/  ISETP.LT.OR P3, PT, R122, 0x2, !P0 ;  /* 0x000000027a00780c */ /* 0x000fda0004761670 */
[----:B-1----:R-:W-:Y:S05]  /*3a10*/  @P3 BRA `(.L_x_53) ;  /* 0x00000000000c3947 */ /* 0x002fea0003800000 */
[----:B------:R-:W2:Y:S02]  /*3a20*/  LDG.E.U8 R138, desc[UR38][R112.64+0x1] ;  /* 0x00000126708a7981 */ /* 0x000ea4000c1e1100 */
[----:B--2---:R-:W-:-:S05]  /*3a30*/  PRMT R104, R138, 0x8880, RZ ;  /* 0x000088808a687816 */ /* 0x004fca00000000ff */
[----:B------:R-:W-:-:S07]  /*3a40*/  IMAD R23, R104, R125, RZ ;  /* 0x0000007d68177224 */ /* 0x000fce00078e02ff */
.L_x_53:
[----:B------:R-:W-:Y:S05]  /*3a50*/  BSYNC B1 ;  /* 0x0000000000017941 */ /* 0x000fea0003800000 */
.L_x_52:
[----:B------:R-:W-:Y:S01]  /*3a60*/  ISETP.LT.OR P6, PT, R122, 0x2, !P4 ;  /* 0x000000027a00780c */ /* 0x000fe200067c1670 */
[----:B------:R-:W-:Y:S01]  /*3a70*/  @!P3 IMAD R105, R105, R124, R23 ;  /* 0x0000007c6969b224 */ /* 0x000fe200078e0217 */
[----:B------:R-:W-:Y:S01]  /*3a80*/  P2R R104, PR, RZ, 0x1 ;  /* 0x00000001ff687803 */ /* 0x000fe20000000000 */
[----:B------:R-:W-:Y:S10]  /*3a90*/  BSSY B1, `(.L_x_54) ;  /* 0x000000c000017945 */ /* 0x000ff40003800000 */
[----:B------:R-:W-:-:S04]  /*3aa0*/  @!P6 IADD3 R119, P0, P5, R131, 0x1, R10 ;  /* 0x000000018377e810 */ /* 0x000fc80007d1e00a */
[----:B------:R-:W-:Y:S02]  /*3ab0*/  @!P6 IADD3.X R156, R128, RZ, R11, P0, P5 ;  /* 0x000000ff809ce210 */ /* 0x000fe400007ea40b */
[----:B------:R-:W-:Y:S02]  /*3ac0*/  @!P3 IADD3 R114, P5, R10, R131, RZ ;  /* 0x000000830a72b210 */ /* 0x000fe40007fbe0ff */
[----:B------:R-:W-:-:S03]  /*3ad0*/  ISETP.NE.AND P0, PT, R104, RZ, PT ;  /* 0x000000ff6800720c */ /* 0x000fc60003f05270 */
[----:B------:R-:W-:Y:S01]  /*3ae0*/  @!P3 IMAD.X R115, R11, 0x1, R128, P5 ;  /* 0x000000010b73b824 */ /* 0x000fe200028e0680 */
[----:B------:R-:W-:-:S04]  /*3af0*/  LOP3.LUT P5, RZ, R139, 0x2, RZ, 0xc0, !PT ;  /* 0x000000028bff7812 */ /* 0x000fc800078ac0ff */
[----:B------:R1:W-:Y:S09]  /*3b00*/  @!P3 STG.E.U8 desc[UR38][R114.64+0x1], R105 ;  /* 0x000001697200b986 */ /* 0x0003f2000c101126 */
[----:B------:R-:W-:Y:S05]  /*3b10*/  @P5 BRA `(.L_x_55) ;  /* 0x00000000000c5947 */ /* 0x000fea0003800000 */
[----:B------:R-:W2:Y:S02]  /*3b20*/  LDG.E.U8 R138, desc[UR38][R12.64] ;  /* 0x000000260c8a7981 */ /* 0x000ea4000c1e1100 */
[----:B--2---:R-:W-:-:S05]  /*3b30*/  PRMT R104, R138, 0x8880, RZ ;  /* 0x000088808a687816 */ /* 0x004fca00000000ff */
[----:B------:R-:W-:-:S07]  /*3b40*/  IMAD R23, R104, R125, RZ ;  /* 0x0000007d68177224 */ /* 0x000fce00078e02ff */
.L_x_55:
[----:B------:R-:W-:Y:S05]  /*3b50*/  BSYNC B1 ;  /* 0x0000000000017941 */ /* 0x000fea0003800000 */
.L_x_54:
[----:B------:R-:W-:Y:S02]  /*3b60*/  P2R R157, PR, RZ, 0x2 ;  /* 0x00000002ff9d7803 */ /* 0x000fe40000000000 */
[----:B------:R-:W-:Y:S02]  /*3b70*/  ISETP.LT.OR P1, PT, R122, 0x9, !P4 ;  /* 0x000000097a00780c */ /* 0x000fe40006721670 */
[----:B------:R-:W-:Y:S02]  /*3b80*/  P2R R104, PR, RZ, 0x40 ;  /* 0x00000040ff687803 */ /* 0x000fe40000000000 */
[----:B------:R-:W-:Y:S02]  /*3b90*/  P2R R152, PR, RZ, 0x4 ;  /* 0x00000004ff987803 */ /* 0x000fe40000000000 */
[----:B------:R-:W-:Y:S02]  /*3ba0*/  ISETP.GE.AND P2, PT, R3, 0x109, PT ;  /* 0x000001090300780c */ /* 0x000fe40003f46270 */
[----:B------:R-:W-:-:S02]  /*3bb0*/  P2R R118, PR, RZ, 0x1 ;  /* 0x00000001ff767803 */ /* 0x000fc40000000000 */
[----:B------:R-:W-:-:S03]  /*3bc0*/  P2R R151, PR, RZ, 0x10 ;  /* 0x00000010ff977803 */ /* 0x000fc60000000000 */
[----:B------:R-:W-:-:S04]  /*3bd0*/  @!P1 IADD3 R116, P5, P3, R132, R10, R131 ;  /* 0x0000000a84749210 */ /* 0x000fc80007bbe083 */
[----:B------:R-:W-:Y:S02]  /*3be0*/  @!P1 IADD3.X R117, R129, R11, R128, P5, P3 ;  /* 0x0000000b81759210 */ /* 0x000fe40002fe6480 */
[----:B------:R-:W-:Y:S02]  /*3bf0*/  ISETP.LT.OR P5, PT, R122, 0xa, !P4 ;  /* 0x0000000a7a00780c */ /* 0x000fe400067a1670 */
[----:B------:R-:W-:-:S11]  /*3c00*/  LOP3.LUT P4, RZ, R139, 0x2, RZ, 0xc0, !PT ;  /* 0x000000028bff7812 */ /* 0x000fd6000788c0ff */
[----:B------:R-:W-:-:S04]  /*3c10*/  @!P5 IADD3 R155, P6, P3, R131, 0x1, R10 ;  /* 0x00000001839bd810 */ /* 0x000fc80007bde00a */
[----:B------:R-:W-:Y:S02]  /*3c20*/  @!P5 IADD3.X R158, R128, RZ, R11, P6, P3 ;  /* 0x000000ff809ed210 */ /* 0x000fe400037e640b */
[----:B------:R-:W-:-:S13]  /*3c30*/  ISETP.LT.OR P3, PT, R122, 0x1, !P2 ;  /* 0x000000017a00780c */ /* 0x000fda0005761670 */
[----:B-1----:R-:W-:-:S04]  /*3c40*/  @!P3 IADD3 R114, P0, P6, R132, R10, R133 ;  /* 0x0000000a8472b210 */ /* 0x002fc80007e1e085 */
[----:B------:R-:W-:Y:S02]  /*3c50*/  @!P3 IADD3.X R115, R129, R11, R130, P0, P6 ;  /* 0x0000000b8173b210 */ /* 0x000fe400007ec482 */
[----:B------:R-:W-:-:S04]  /*3c60*/  IADD3 R153, P0, P6, R133, 0x1, R10 ;  /* 0x0000000185997810 */ /* 0x000fc80007e1e00a */
[----:B------:R-:W-:Y:S02]  /*3c70*/  IADD3.X R154, R130, RZ, R11, P0, P6 ;  /* 0x000000ff829a7210 */ /* 0x000fe400007ec40b */
[----:B------:R-:W-:Y:S01]  /*3c80*/  ISETP.NE.AND P6, PT, R104, RZ, PT ;  /* 0x000000ff6800720c */ /* 0x000fe20003fc5270 */
[----:B------:R-:W-:-:S04]  /*3c90*/  IMAD.WIDE.U32 R104, R149, R142, R144 ;  /* 0x0000008e95687225 */ /* 0x000fc800078e0090 */
[----:B------:R-:W-:Y:S01]  /*3ca0*/  IMAD.WIDE.U32 R142, R123, R142, R144 ;  /* 0x0000008e7b8e7225 */ /* 0x000fe200078e0090 */
[----:B------:R-:W-:-:S03]  /*3cb0*/  IADD3 R104, P0, R104, R140, RZ ;  /* 0x0000008c68687210 */ /* 0x000fc60007f1e0ff */
[----:B------:R-:W-:Y:S01]  /*3cc0*/  @!P4 IMAD R123, R106, R124, R23 ;  /* 0x0000007c6a7bc224 */ /* 0x000fe200078e0217 */
[C---:B------:R-:W-:Y:S02]  /*3cd0*/  IADD3.X R105, R141.reuse, R105, R150, P0, !PT ;  /* 0x000000698d697210 */ /* 0x040fe400007fe496 */
[----:B------:R-:W-:Y:S02]  /*3ce0*/  IADD3 R140, P0, R142, R140, RZ ;  /* 0x0000008c8e8c7210 */ /* 0x000fe40007f1e0ff */
[----:B------:R1:W-:Y:S02]  /*3cf0*/  @!P4 STG.E.U8 desc[UR38][R146.64], R123 ;  /* 0x0000007b9200c986 */ /* 0x0003e4000c101126 */
[----:B------:R-:W-:Y:S02]  /*3d00*/  IADD3.X R141, R141, R143, R148, P0, !PT ;  /* 0x0000008f8d8d7210 */ /* 0x000fe400007fe494 */
[----:B------:R-:W2:Y:S01]  /*3d10*/  @!P6 LDG.E.U8 R138, desc[UR38][R12.64+0x1] ;  /* 0x000001260c8ae981 */ /* 0x000ea2000c1e1100 */
[----:B------:R-:W-:-:S02]  /*3d20*/  ISETP.NE.AND P0, PT, R118, RZ, PT ;  /* 0x000000ff7600720c */ /* 0x000fc40003f05270 */
[----:B------:R-:W-:-:S05]  /*3d30*/  @!P6 IADD3 R118, P4, R119, R132, RZ ;  /* 0x000000847776e210 */ /* 0x000fca0007f9e0ff */
[----:B------:R-:W-:Y:S01]  /*3d40*/  @!P6 IMAD.X R119, R156, 0x1, R129, P4 ;  /* 0x000000019c77e824 */ /* 0x000fe200020e0681 */
[----:B--2---:R-:W-:-:S05]  /*3d50*/  @!P6 PRMT R106, R138, 0x8880, RZ ;  /* 0x000088808a6ae816 */ /* 0x004fca00000000ff */
[----:B------:R-:W-:-:S04]  /*3d60*/  @!P6 IMAD R23, R106, R125, RZ ;  /* 0x0000007d6a17e224 */ /* 0x000fc800078e02ff */
[----:B------:R-:W-:-:S05]  /*3d70*/  @!P6 IMAD R143, R107, R124, R23 ;  /* 0x0000007c6b8fe224 */ /* 0x000fca00078e0217 */
[----:B------:R-:W-:Y:S01]  /*3d80*/  @!P6 STG.E.U8 desc[UR38][R118.64], R143 ;  /* 0x0000008f7600e986 */ /* 0x000fe2000c101126 */
[----:B------:R-:W-:-:S05]  /*3d90*/  IADD3 R106, P6, R10, R131, RZ ;  /* 0x000000830a6a7210 */ /* 0x000fca0007fde0ff */
[----:B------:R-:W-:Y:S01]  /*3da0*/  IMAD.X R107, R11, 0x1, R128, P6 ;  /* 0x000000010b6b7824 */ /* 0x000fe200030e0680 */
[----:B------:R-:W-:-:S13]  /*3db0*/  ISETP.LT.OR P6, PT, R122, 0x9, !P0 ;  /* 0x000000097a00780c */ /* 0x000fda00047c1670 */
[----:B------:R-:W2:Y:S02]  /*3dc0*/  @!P6 LDG.E.U8 R138, desc[UR38][R112.64+0x8] ;  /* 0x00000826708ae981 */ /* 0x000ea4000c1e1100 */
[----:B--2---:R-:W-:-:S05]  /*3dd0*/  @!P6 PRMT R142, R138, 0x8880, RZ ;  /* 0x000088808a8ee816 */ /* 0x004fca00000000ff */
[----:B------:R-:W-:-:S04]  /*3de0*/  @!P6 IMAD R23, R142, R125, RZ ;  /* 0x0000007d8e17e224 */ /* 0x000fc800078e02ff */
[----:B-1----:R-:W-:-:S05]  /*3df0*/  @!P6 IMAD R123, R108, R124, R23 ;  /* 0x0000007c6c7be224 */ /* 0x002fca00078e0217 */
[----:B------:R1:W-:Y:S01]  /*3e00*/  @!P6 STG.E.U8 desc[UR38][R106.64+0x8], R123 ;  /* 0x0000087b6a00e986 */ /* 0x0003e2000c101126 */
[----:B------:R-:W-:-:S13]  /*3e10*/  ISETP.LT.OR P6, PT, R122, 0xa, !P0 ;  /* 0x0000000a7a00780c */ /* 0x000fda00047c1670 */
[----:B------:R-:W2:Y:S02]  /*3e20*/  @!P6 LDG.E.U8 R138, desc[UR38][R112.64+0x9] ;  /* 0x00000926708ae981 */ /* 0x000ea4000c1e1100 */
[----:B--2---:R-:W-:-:S05]  /*3e30*/  @!P6 PRMT R108, R138, 0x8880, RZ ;  /* 0x000088808a6ce816 */ /* 0x004fca00000000ff */
[----:B------:R-:W-:-:S04]  /*3e40*/  @!P6 IMAD R23, R108, R125, RZ ;  /* 0x0000007d6c17e224 */ /* 0x000fc800078e02ff */
[----:B------:R-:W-:-:S05]  /*3e50*/  @!P6 IMAD R109, R109, R124, R23 ;  /* 0x0000007c6d6de224 */ /* 0x000fca00078e0217 */
[----:B------:R2:W-:Y:S04]  /*3e60*/  @!P6 STG.E.U8 desc[UR38][R106.64+0x9], R109 ;  /* 0x0000096d6a00e986 */ /* 0x0005e8000c101126 */
[----:B------:R-:W3:Y:S02]  /*3e70*/  @!P1 LDG.E.U8 R138, desc[UR38][R12.64+0x8] ;  /* 0x000008260c8a9981 */ /* 0x000ee4000c1e1100 */
[----:B---3--:R-:W-:-:S05]  /*3e80*/  @!P1 PRMT R108, R138, 0x8880, RZ ;  /* 0x000088808a6c9816 */ /* 0x008fca00000000ff */
[----:B------:R-:W-:-:S04]  /*3e90*/  @!P1 IMAD R23, R108, R125, RZ ;  /* 0x0000007d6c179224 */ /* 0x000fc800078e02ff */
[----:B-1----:R-:W-:-:S05]  /*3ea0*/  @!P1 IMAD R123, R110, R124, R23 ;  /* 0x0000007c6e7b9224 */ /* 0x002fca00078e0217 */
[----:B------:R1:W-:Y:S04]  /*3eb0*/  @!P1 STG.E.U8 desc[UR38][R116.64+0x8], R123 ;  /* 0x0000087b74009986 */ /* 0x0003e8000c101126 */
[----:B------:R-:W3:Y:S01]  /*3ec0*/  @!P5 LDG.E.U8 R138, desc[UR38][R12.64+0x9] ;  /* 0x000009260c8ad981 */ /* 0x000ee2000c1e1100 */
[----:B------:R-:W-:-:S05]  /*3ed0*/  @!P5 IADD3 R118, P6, R155, R132, RZ ;  /* 0x000000849b76d210 */ /* 0x000fca0007fde0ff */
[----:B------:R-:W-:Y:S01]  /*3ee0*/  @!P5 IMAD.X R119, R158, 0x1, R129, P6 ;  /* 0x000000019e77d824 */ /* 0x000fe200030e0681 */
[----:B------:R-:W-:Y:S02]  /*3ef0*/  P2R R142, PR, RZ, 0x1 ;  /* 0x00000001ff8e7803 */ /* 0x000fe40000000000 */
[----:B------:R-:W-:Y:S02]  /*3f00*/  ISETP.GE.AND P0, PT, R3, 0x101, PT ;  /* 0x000001010300780c */ /* 0x000fe40003f06270 */
[----:B---3--:R-:W-:-:S05]  /*3f10*/  @!P5 PRMT R108, R138, 0x8880, RZ ;  /* 0x000088808a6cd816 */ /* 0x008fca00000000ff */
[----:B------:R-:W-:-:S04]  /*3f20*/  @!P5 IMAD R23, R108, R125, RZ ;  /* 0x0000007d6c17d224 */ /* 0x000fc800078e02ff */
[----:B------:R-:W-:-:S05]  /*3f30*/  @!P5 IMAD R111, R111, R124, R23 ;  /* 0x0000007c6f6fd224 */ /* 0x000fca00078e0217 */
[----:B------:R3:W-:Y:S01]  /*3f40*/  @!P5 STG.E.U8 desc[UR38][R118.64+0x8], R111 ;  /* 0x0000086f7600d986 */ /* 0x0007e2000c101126 */
[----:B------:R-:W-:-:S05]  /*3f50*/  IADD3 R108, P5, R10, R133, RZ ;  /* 0x000000850a6c7210 */ /* 0x000fca0007fbe0ff */
[----:B--2---:R-:W-:Y:S01]  /*3f60*/  IMAD.X R109, R11, 0x1, R130, P5 ;  /* 0x000000010b6d7824 */ /* 0x004fe200028e0682 */
        /* <DEDUP_REMOVED lines=10> */
[----:B---3--:R-:W-:-:S05]  /*4010*/  @!P5 IMAD R111, R97, R124, R23 ;  /* 0x0000007c616fd224 */ /* 0x008fca00078e0217 */
[----:B------:R2:W-:Y:S04]  /*4020*/  @!P5 STG.E.U8 desc[UR38][R108.64+0x1], R111 ;  /* 0x0000016f6c00d986 */ /* 0x0005e8000c101126 */
[----:B------:R-:W3:Y:S02]  /*4030*/  @!P3 LDG.E.U8 R138, desc[UR38][R14.64] ;  /* 0x000000260e8ab981 */ /* 0x000ee4000c1e1100 */
[----:B---3--:R-:W-:-:S05]  /*4040*/  @!P3 PRMT R96, R138, 0x8880, RZ ;  /* 0x000088808a60b816 */ /* 0x008fca00000000ff */
[----:B------:R-:W-:-:S04]  /*4050*/  @!P3 IMAD R23, R96, R125, RZ ;  /* 0x0000007d6017b224 */ /* 0x000fc800078e02ff */
[----:B-1----:R-:W-:-:S05]  /*4060*/  @!P3 IMAD R117, R98, R124, R23 ;  /* 0x0000007c6275b224 */ /* 0x002fca00078e0217 */
[----:B------:R-:W-:Y:S01]  /*4070*/  @!P3 STG.E.U8 desc[UR38][R114.64], R117 ;  /* 0x000000757200b986 */ /* 0x000fe2000c101126 */
[----:B------:R-:W-:-:S13]  /*4080*/  ISETP.LT.OR P3, PT, R122, 0x2, !P2 ;  /* 0x000000027a00780c */ /* 0x000fda0005761670 */
[----:B------:R-:W3:Y:S01]  /*4090*/  @!P3 LDG.E.U8 R138, desc[UR38][R14.64+0x1] ;  /* 0x000001260e8ab981 */ /* 0x000ee2000c1e1100 */
[----:B------:R-:W-:-:S05]  /*40a0*/  @!P3 IADD3 R96, P5, R153, R132, RZ ;  /* 0x000000849960b210 */ /* 0x000fca0007fbe0ff */
[----:B------:R-:W-:Y:S01]  /*40b0*/  @!P3 IMAD.X R97, R154, 0x1, R129, P5 ;  /* 0x000000019a61b824 */ /* 0x000fe200028e0681 */
[----:B---3--:R-:W-:-:S05]  /*40c0*/  @!P3 PRMT R98, R138, 0x8880, RZ ;  /* 0x000088808a62b816 */ /* 0x008fca00000000ff */
[----:B------:R-:W-:-:S04]  /*40d0*/  @!P3 IMAD R23, R98, R125, RZ ;  /* 0x0000007d6217b224 */ /* 0x000fc800078e02ff */
[----:B------:R-:W-:-:S05]  /*40e0*/  @!P3 IMAD R99, R99, R124, R23 ;  /* 0x0000007c6363b224 */ /* 0x000fca00078e0217 */
[----:B------:R1:W-:Y:S01]  /*40f0*/  @!P3 STG.E.U8 desc[UR38][R96.64], R99 ;  /* 0x000000636000b986 */ /* 0x0003e2000c101126 */
[----:B------:R-:W-:-:S13]  /*4100*/  ISETP.LT.OR P3, PT, R122, 0x9, !P0 ;  /* 0x000000097a00780c */ /* 0x000fda0004761670 */
[----:B------:R-:W3:Y:S02]  /*4110*/  @!P3 LDG.E.U8 R138, desc[UR38][R104.64+0x8] ;  /* 0x00000826688ab981 */ /* 0x000ee4000c1e1100 */
[----:B---3--:R-:W-:-:S05]  /*4120*/  @!P3 PRMT R98, R138, 0x8880, RZ ;  /* 0x000088808a62b816 */ /* 0x008fca00000000ff */
[----:B------:R-:W-:-:S04]  /*4130*/  @!P3 IMAD R23, R98, R125, RZ ;  /* 0x0000007d6217b224 */ /* 0x000fc800078e02ff */
[----:B--2---:R-:W-:-:S05]  /*4140*/  @!P3 IMAD R111, R100, R124, R23 ;  /* 0x0000007c646fb224 */ /* 0x004fca00078e0217 */
[----:B------:R-:W-:Y:S01]  /*4150*/  @!P3 STG.E.U8 desc[UR38][R108.64+0x8], R111 ;  /* 0x0000086f6c00b986 */ /* 0x000fe2000c101126 */
[----:B------:R-:W-:-:S13]  /*4160*/  ISETP.LT.OR P3, PT, R122, 0xa, !P0 ;  /* 0x0000000a7a00780c */ /* 0x000fda0004761670 */
[----:B------:R-:W2:Y:S02]  /*4170*/  @!P3 LDG.E.U8 R138, desc[UR38][R104.64+0x9] ;  /* 0x00000926688ab981 */ /* 0x000ea4000c1e1100 */
[----:B--2---:R-:W-:-:S05]  /*4180*/  @!P3 PRMT R98, R138, 0x8880, RZ ;  /* 0x000088808a62b816 */ /* 0x004fca00000000ff */
[----:B-1----:R-:W-:-:S04]  /*4190*/  @!P3 IMAD.MOV.U32 R96, RZ, RZ, R98 ;  /* 0x000000ffff60b224 */ /* 0x002fc800078e0062 */
[----:B------:R-:W-:-:S04]  /*41a0*/  @!P3 IMAD R23, R96, R125, RZ ;  /* 0x0000007d6017b224 */ /* 0x000fc800078e02ff */
[----:B------:R-:W-:-:S05]  /*41b0*/  @!P3 IMAD R101, R101, R124, R23 ;  /* 0x0000007c6565b224 */ /* 0x000fca00078e0217 */
[----:B------:R1:W-:Y:S01]  /*41c0*/  @!P3 STG.E.U8 desc[UR38][R108.64+0x9], R101 ;  /* 0x000009656c00b986 */ /* 0x0003e2000c101126 */
[----:B------:R-:W-:-:S13]  /*41d0*/  ISETP.LT.OR P3, PT, R122, 0x9, !P2 ;  /* 0x000000097a00780c */ /* 0x000fda0005761670 */
[----:B------:R-:W2:Y:S01]  /*41e0*/  @!P3 LDG.E.U8 R138, desc[UR38][R14.64+0x8] ;  /* 0x000008260e8ab981 */ /* 0x000ea2000c1e1100 */
[----:B------:R-:W-:-:S05]  /*41f0*/  @!P3 IADD3 R96, P5, R132, R108, RZ ;  /* 0x0000006c8460b210 */ /* 0x000fca0007fbe0ff */
[----:B------:R-:W-:Y:S01]  /*4200*/  @!P3 IMAD.X R97, R129, 0x1, R109, P5 ;  /* 0x000000018161b824 */ /* 0x000fe200028e066d */
[----:B--2---:R-:W-:-:S05]  /*4210*/  @!P3 PRMT R98, R138, 0x8880, RZ ;  /* 0x000088808a62b816 */ /* 0x004fca00000000ff */
[----:B------:R-:W-:-:S04]  /*4220*/  @!P3 IMAD R23, R98, R125, RZ ;  /* 0x0000007d6217b224 */ /* 0x000fc800078e02ff */
[----:B------:R-:W-:-:S05]  /*4230*/  @!P3 IMAD R99, R102, R124, R23 ;  /* 0x0000007c6663b224 */ /* 0x000fca00078e0217 */
[----:B------:R2:W-:Y:S01]  /*4240*/  @!P3 STG.E.U8 desc[UR38][R96.64+0x8], R99 ;  /* 0x000008636000b986 */ /* 0x0005e2000c101126 */
[----:B------:R-:W-:-:S13]  /*4250*/  ISETP.LT.OR P3, PT, R122, 0xa, !P2 ;  /* 0x0000000a7a00780c */ /* 0x000fda0005761670 */
[----:B------:R-:W3:Y:S01]  /*4260*/  @!P3 LDG.E.U8 R138, desc[UR38][R14.64+0x9] ;  /* 0x000009260e8ab981 */ /* 0x000ee2000c1e1100 */
[----:B------:R-:W-:Y:S02]  /*4270*/  @!P3 IADD3 R100, P5, R153, R132, RZ ;  /* 0x000000849964b210 */ /* 0x000fe40007fbe0ff */
[----:B------:R-:W-:-:S03]  /*4280*/  ISETP.NE.AND P1, PT, R157, RZ, PT ;  /* 0x000000ff9d00720c */ /* 0x000fc60003f25270 */
[----:B-1----:R-:W-:Y:S01]  /*4290*/  @!P3 IMAD.X R101, R154, 0x1, R129, P5 ;  /* 0x000000019a65b824 */ /* 0x002fe200028e0681 */
[----:B------:R-:W-:Y:S02]  /*42a0*/  ISETP.LT.OR P5, PT, R122, 0x11, !P1 ;  /* 0x000000117a00780c */ /* 0x000fe40004fa1670 */
[----:B------:R-:W-:Y:S02]  /*42b0*/  ISETP.GE.AND P2, PT, R3, 0x181, PT ;  /* 0x000001810300780c */ /* 0x000fe40003f46270 */
[----:B---3--:R-:W-:-:S05]  /*42c0*/  @!P3 PRMT R98, R138, 0x8880, RZ ;  /* 0x000088808a62b816 */ /* 0x008fca00000000ff */
[----:B------:R-:W-:-:S04]  /*42d0*/  @!P3 IMAD R23, R98, R125, RZ ;  /* 0x0000007d6217b224 */ /* 0x000fc800078e02ff */
[----:B------:R-:W-:-:S05]  /*42e0*/  @!P3 IMAD R103, R103, R124, R23 ;  /* 0x0000007c6767b224 */ /* 0x000fca00078e0217 */
[----:B------:R1:W-:Y:S01]  /*42f0*/  @!P3 STG.E.U8 desc[UR38][R100.64+0x8], R103 ;  /* 0x000008676400b986 */ /* 0x0003e2000c101126 */
[----:B------:R-:W-:-:S05]  /*4300*/  @!P5 IADD3 R98, P3, R10, R132, RZ ;  /* 0x000000840a62d210 */ /* 0x000fca0007f7e0ff */
[----:B--2---:R-:W-:Y:S01]  /*4310*/  @!P5 IMAD.X R99, R11, 0x1, R129, P3 ;  /* 0x000000010b63d824 */ /* 0x004fe200018e0681 */
[----:B------:R-:W-:-:S13]  /*4320*/  ISETP.LT.OR P3, PT, R122, 0x1, !P2 ;  /* 0x000000017a00780c */ /* 0x000fda0005761670 */
[----:B------:R-:W2:Y:S01]  /*4330*/  @!P3 LDG.E.U8 R138, desc[UR38][R140.64] ;  /* 0x000000268c8ab981 */ /* 0x000ea2000c1e1100 */
[----:B------:R-:W-:Y:S02]  /*4340*/  IMAD R97, R5, 0x180, RZ ;  /* 0x0000018005617824 */ /* 0x000fe400078e02ff */
[----:B------:R-:W-:-:S04]  /*4350*/  IMAD.WIDE.U32 R4, R4, 0x180, R10 ;  /* 0x0000018004047825 */ /* 0x000fc800078e000a */
[----:B-1----:R-:W-:Y:S02]  /*4360*/  IMAD.IADD R101, R5, 0x1, R97 ;  /* 0x0000000105657824 */ /* 0x002fe400078e0261 */
[----:B------:R-:W-:Y:S01]  /*4370*/  @!P3 IMAD.MOV.U32 R100, RZ, RZ, R4 ;  /* 0x000000ffff64b224 */ /* 0x000fe200078e0004 */
[----:B--2---:R-:W-:-:S05]  /*4380*/  @!P3 PRMT R96, R138, 0x8880, RZ ;  /* 0x000088808a60b816 */ /* 0x004fca00000000ff */
[----:B------:R-:W-:-:S04]  /*4390*/  @!P3 IMAD R23, R96, R125, RZ ;  /* 0x0000007d6017b224 */ /* 0x000fc800078e02ff */
[----:B------:R-:W-:-:S05]  /*43a0*/  @!P3 IMAD R103, R88, R124, R23 ;  /* 0x0000007c5867b224 */ /* 0x000fca00078e0217 */
[----:B------:R1:W-:Y:S01]  /*43b0*/  @!P3 STG.E.U8 desc[UR38][R100.64], R103 ;  /* 0x000000676400b986 */ /* 0x0003e2000c101126 */
[----:B------:R-:W-:-:S13]  /*43c0*/  ISETP.LT.OR P3, PT, R122, 0x2, !P2 ;  /* 0x000000027a00780c */ /* 0x000fda0005761670 */
[----:B------:R-:W2:Y:S01]  /*43d0*/  @!P3 LDG.E.U8 R138, desc[UR38][R140.64+0x1] ;  /* 0x000001268c8ab981 */ /* 0x000ea2000c1e1100 */
[----:B------:R-:W-:Y:S01]  /*43e0*/  ISETP.LT.OR P6, PT, R122, 0x12, !P1 ;  /* 0x000000127a00780c */ /* 0x000fe20004fc1670 */
[----:B-1----:R-:W-:Y:S01]  /*43f0*/  @!P3 IMAD.MOV.U32 R100, RZ, RZ, R4 ;  /* 0x000000ffff64b224 */ /* 0x002fe200078e0004 */
[----:B------:R-:W-:Y:S02]  /*4400*/  ISETP.GE.AND P4, PT, R3, 0x189, PT ;  /* 0x000001890300780c */ /* 0x000fe40003f86270 */
[----:B--2---:R-:W-:-:S05]  /*4410*/  @!P3 PRMT R88, R138, 0x8880, RZ ;  /* 0x000088808a58b816 */ /* 0x004fca00000000ff */
[----:B------:R-:W-:-:S04]  /*4420*/  @!P3 IMAD R23, R88, R125, RZ ;  /* 0x0000007d5817b224 */ /* 0x000fc800078e02ff */
[----:B------:R-:W-:-:S05]  /*4430*/  @!P3 IMAD R111, R89, R124, R23 ;  /* 0x0000007c596fb224 */ /* 0x000fca00078e0217 */
[----:B------:R1:W-:Y:S01]  /*4440*/  @!P3 STG.E.U8 desc[UR38][R100.64+0x1], R111 ;  /* 0x0000016f6400b986 */ /* 0x0003e2000c101126 */
[----:B------:R-:W-:-:S05]  /*4450*/  @!P6 IADD3 R88, P3, R10, R132, RZ ;  /* 0x000000840a58e210 */ /* 0x000fca0007f7e0ff */
[----:B------:R-:W-:Y:S01]  /*4460*/  @!P6 IMAD.X R89, R11, 0x1, R129, P3 ;  /* 0x000000010b59e824 */ /* 0x000fe200018e0681 */
[----:B------:R-:W-:-:S13]  /*4470*/  ISETP.LT.OR P3, PT, R122, 0x1, !P4 ;  /* 0x000000017a00780c */ /* 0x000fda0006761670 */
[----:B------:R-:W2:Y:S01]  /*4480*/  @!P3 LDG.E.U8 R138, desc[UR38][R20.64] ;  /* 0x00000026148ab981 */ /* 0x000ea2000c1e1100 */
[----:B------:R-:W-:-:S05]  /*4490*/  @!P3 IADD3 R102, P0, R132, R4, RZ ;  /* 0x000000048466b210 */ /* 0x000fca0007f1e0ff */
[----:B------:R-:W-:Y:S01]  /*44a0*/  @!P3 IMAD.X R103, R101, 0x1, R129, P0 ;  /* 0x000000016567b824 */ /* 0x000fe200000e0681 */
[----:B--2---:R-:W-:-:S05]  /*44b0*/  @!P3 PRMT R96, R138, 0x8880, RZ ;  /* 0x000088808a60b816 */ /* 0x004fca00000000ff */
[----:B------:R-:W-:-:S04]  /*44c0*/  @!P3 IMAD R23, R96, R125, RZ ;  /* 0x0000007d6017b224 */ /* 0x000fc800078e02ff */
[----:B------:R-:W-:-:S05]  /*44d0*/  @!P3 IMAD R115, R90, R124, R23 ;  /* 0x0000007c5a73b224 */ /* 0x000fca00078e0217 */
[----:B------:R-:W-:Y:S01]  /*44e0*/  @!P3 STG.E.U8 desc[UR38][R102.64], R115 ;  /* 0x000000736600b986 */ /* 0x000fe2000c101126 */
[----:B------:R-:W-:-:S13]  /*44f0*/  ISETP.LT.OR P3, PT, R122, 0x2, !P4 ;  /* 0x000000027a00780c */ /* 0x000fda0006761670 */
[----:B------:R-:W2:Y:S01]  /*4500*/  @!P3 LDG.E.U8 R138, desc[UR38][R20.64+0x1] ;  /* 0x00000126148ab981 */ /* 0x000ea2000c1e1100 */
[----:B------:R-:W-:-:S05]  /*4510*/  @!P3 IADD3 R110, P0, R132, R4, RZ ;  /* 0x00000004846eb210 */ /* 0x000fca0007f1e0ff */
[----:B-1----:R-:W-:Y:S01]  /*4520*/  @!P3 IMAD.X R111, R101, 0x1, R129, P0 ;  /* 0x00000001656fb824 */ /* 0x002fe200000e0681 */
[----:B--2---:R-:W-:-:S05]  /*4530*/  @!P3 PRMT R90, R138, 0x8880, RZ ;  /* 0x000088808a5ab816 */ /* 0x004fca00000000ff */
[----:B------:R-:W-:-:S04]  /*4540*/  @!P3 IMAD R23, R90, R125, RZ ;  /* 0x0000007d5a17b224 */ /* 0x000fc800078e02ff */
[----:B------:R-:W-:-:S05]  /*4550*/  @!P3 IMAD R91, R91, R124, R23 ;  /* 0x0000007c5b5bb224 */ /* 0x000fca00078e0217 */
[----:B------:R1:W-:Y:S01]  /*4560*/  @!P3 STG.E.U8 desc[UR38][R110.64+0x1], R91 ;  /* 0x0000015b6e00b986 */ /* 0x0003e2000c101126 */
[----:B------:R-:W-:-:S13]  /*4570*/  ISETP.LT.OR P3, PT, R122, 0x9, !P2 ;  /* 0x000000097a00780c */ /* 0x000fda0005761670 */
[----:B------:R-:W2:Y:S01]  /*4580*/  @!P3 LDG.E.U8 R138, desc[UR38][R140.64+0x8] ;  /* 0x000008268c8ab981 */ /* 0x000ea2000c1e1100 */
[----:B-1----:R-:W-:Y:S01]  /*4590*/  @!P3 IMAD.MOV.U32 R91, RZ, RZ, R101 ;  /* 0x000000ffff5bb224 */ /* 0x002fe200078e0065 */
[----:B--2---:R-:W-:-:S05]  /*45a0*/  @!P3 PRMT R90, R138, 0x8880, RZ ;  /* 0x000088808a5ab816 */ /* 0x004fca00000000ff */
[----:B------:R-:W-:Y:S02]  /*45b0*/  @!P3 IMAD R23, R90, R125, RZ ;  /* 0x0000007d5a17b224 */ /* 0x000fe400078e02ff */
[----:B------:R-:W-:Y:S02]  /*45c0*/  @!P3 IMAD.MOV.U32 R90, RZ, RZ, R4 ;  /* 0x000000ffff5ab224 */ /* 0x000fe400078e0004 */
[----:B------:R-:W-:-:S05]  /*45d0*/  @!P3 IMAD R103, R92, R124, R23 ;  /* 0x0000007c5c67b224 */ /* 0x000fca00078e0217 */
[----:B------:R1:W-:Y:S01]  /*45e0*/  @!P3 STG.E.U8 desc[UR38][R90.64+0x8], R103 ;  /* 0x000008675a00b986 */ /* 0x0003e2000c101126 */
[----:B------:R-:W-:-:S13]  /*45f0*/  ISETP.LT.OR P3, PT, R122, 0xa, !P2 ;  /* 0x0000000a7a00780c */ /* 0x000fda0005761670 */
[----:B------:R-:W2:Y:S01]  /*4600*/  @!P3 LDG.E.U8 R138, desc[UR38][R140.64+0x9] ;  /* 0x000009268c8ab981 */ /* 0x000ea2000c1e1100 */
[----:B-1----:R-:W-:Y:S02]  /*4610*/  @!P3 IMAD.MOV.U32 R90, RZ, RZ, R4 ;  /* 0x000000ffff5ab224 */ /* 0x002fe400078e0004 */
[----:B------:R-:W-:Y:S01]  /*4620*/  @!P3 IMAD.MOV.U32 R91, RZ, RZ, R101 ;  /* 0x000000ffff5bb224 */ /* 0x000fe200078e0065 */
[----:B--2---:R-:W-:-:S05]  /*4630*/  @!P3 PRMT R92, R138, 0x8880, RZ ;  /* 0x000088808a5cb816 */ /* 0x004fca00000000ff */
        /* <DEDUP_REMOVED lines=13> */
[----:B-1----:R-:W-:Y:S02]  /*4710*/  @!P3 IADD3 R90, P4, R132, R4, RZ ;  /* 0x00000004845ab210 */ /* 0x002fe40007f9e0ff */
[----:B------:R-:W-:-:S03]  /*4720*/  ISETP.NE.AND P2, PT, R152, RZ, PT ;  /* 0x000000ff9800720c */ /* 0x000fc60003f45270 */
[----:B------:R-:W-:Y:S01]  /*4730*/  @!P3 IMAD.X R91, R101, 0x1, R129, P4 ;  /* 0x00000001655bb824 */ /* 0x000fe200020e0681 */
[----:B---3--:R-:W-:-:S05]  /*4740*/  @!P3 PRMT R94, R138, 0x8880, RZ ;  /* 0x000088808a5eb816 */ /* 0x008fca00000000ff */
[----:B------:R-:W-:-:S04]  /*4750*/  @!P3 IMAD R23, R94, R125, RZ ;  /* 0x0000007d5e17b224 */ /* 0x000fc800078e02ff */
[----:B------:R-:W-:-:S05]  /*4760*/  @!P3 IMAD R95, R95, R124, R23 ;  /* 0x0000007c5f5fb224 */ /* 0x000fca00078e0217 */
[----:B------:R1:W-:Y:S01]  /*4770*/  @!P3 STG.E.U8 desc[UR38][R90.64+0x9], R95 ;  /* 0x0000095f5a00b986 */ /* 0x0003e2000c101126 */
[----:B------:R-:W-:-:S13]  /*4780*/  ISETP.LT.OR P3, PT, R122, 0x11, !P2 ;  /* 0x000000117a00780c */ /* 0x000fda0005761670 */
[----:B------:R-:W2:Y:S02]  /*4790*/  @!P3 LDG.E.U8 R138, desc[UR38][R6.64+0x10] ;  /* 0x00001026068ab981 */ /* 0x000ea4000c1e1100 */
[----:B--2---:R-:W-:-:S05]  /*47a0*/  @!P3 PRMT R92, R138, 0x8880, RZ ;  /* 0x000088808a5cb816 */ /* 0x004fca00000000ff */
[----:B------:R-:W-:-:S04]  /*47b0*/  @!P3 IMAD R23, R92, R125, RZ ;  /* 0x0000007d5c17b224 */ /* 0x000fc800078e02ff */
[----:B------:R-:W-:-:S05]  /*47c0*/  @!P3 IMAD R93, R80, R124, R23 ;  /* 0x0000007c505db224 */ /* 0x000fca00078e0217 */
[----:B------:R-:W-:Y:S01]  /*47d0*/  @!P3 STG.E.U8 desc[UR38][R10.64+0x10], R93 ;  /* 0x0000105d0a00b986 */ /* 0x000fe2000c101126 */
[----:B------:R-:W-:-:S13]  /*47e0*/  ISETP.LT.OR P3, PT, R122, 0x12, !P2 ;  /* 0x000000127a00780c */ /* 0x000fda0005761670 */
[----:B------:R-:W2:Y:S02]  /*47f0*/  @!P3 LDG.E.U8 R138, desc[UR38][R6.64+0x11] ;  /* 0x00001126068ab981 */ /* 0x000ea4000c1e1100 */
[----:B--2---:R-:W-:-:S05]  /*4800*/  @!P3 PRMT R80, R138, 0x8880, RZ ;  /* 0x000088808a50b816 */ /* 0x004fca00000000ff */
[----:B------:R-:W-:-:S04]  /*4810*/  @!P3 IMAD R23, R80, R125, RZ ;  /* 0x0000007d5017b224 */ /* 0x000fc800078e02ff */
[----:B------:R-:W-:-:S05]  /*4820*/  @!P3 IMAD R81, R81, R124, R23 ;  /* 0x0000007c5151b224 */ /* 0x000fca00078e0217 */
[----:B------:R-:W-:Y:S04]  /*4830*/  @!P3 STG.E.U8 desc[UR38][R10.64+0x11], R81 ;  /* 0x000011510a00b986 */ /* 0x000fe8000c101126 */
[----:B------:R-:W2:Y:S02]  /*4840*/  @!P5 LDG.E.U8 R138, desc[UR38][R8.64+0x10] ;  /* 0x00001026088ad981 */ /* 0x000ea4000c1e1100 */
[----:B--2---:R-:W-:-:S05]  /*4850*/  @!P5 PRMT R80, R138, 0x8880, RZ ;  /* 0x000088808a50d816 */ /* 0x004fca00000000ff */
[----:B------:R-:W-:-:S04]  /*4860*/  @!P5 IMAD R23, R80, R125, RZ ;  /* 0x0000007d5017d224 */ /* 0x000fc800078e02ff */
[----:B-1----:R-:W-:-:S05]  /*4870*/  @!P5 IMAD R95, R82, R124, R23 ;  /* 0x0000007c525fd224 */ /* 0x002fca00078e0217 */
[----:B------:R1:W-:Y:S04]  /*4880*/  @!P5 STG.E.U8 desc[UR38][R98.64+0x10], R95 ;  /* 0x0000105f6200d986 */ /* 0x0003e8000c101126 */
[----:B------:R-:W2:Y:S02]  /*4890*/  @!P6 LDG.E.U8 R138, desc[UR38][R8.64+0x11] ;  /* 0x00001126088ae981 */ /* 0x000ea4000c1e1100 */
[----:B--2---:R-:W-:-:S05]  /*48a0*/  @!P6 PRMT R80, R138, 0x8880, RZ ;  /* 0x000088808a50e816 */ /* 0x004fca00000000ff */
[----:B------:R-:W-:-:S04]  /*48b0*/  @!P6 IMAD R23, R80, R125, RZ ;  /* 0x0000007d5017e224 */ /* 0x000fc800078e02ff */
[----:B------:R-:W-:-:S05]  /*48c0*/  @!P6 IMAD R83, R83, R124, R23 ;  /* 0x0000007c5353e224 */ /* 0x000fca00078e0217 */
[----:B------:R2:W-:Y:S01]  /*48d0*/  @!P6 STG.E.U8 desc[UR38][R88.64+0x11], R83 ;  /* 0x000011535800e986 */ /* 0x0005e2000c101126 */
[----:B------:R-:W-:-:S13]  /*48e0*/  ISETP.LT.OR P6, PT, R122, 0x19, !P2 ;  /* 0x000000197a00780c */ /* 0x000fda00057c1670 */
[----:B------:R-:W3:Y:S02]  /*48f0*/  @!P6 LDG.E.U8 R138, desc[UR38][R6.64+0x18] ;  /* 0x00001826068ae981 */ /* 0x000ee4000c1e1100 */
[----:B---3--:R-:W-:-:S05]  /*4900*/  @!P6 PRMT R80, R138, 0x8880, RZ ;  /* 0x000088808a50e816 */ /* 0x008fca00000000ff */
[----:B------:R-:W-:-:S04]  /*4910*/  @!P6 IMAD R23, R80, R125, RZ ;  /* 0x0000007d5017e224 */ /* 0x000fc800078e02ff */
[----:B-1----:R-:W-:-:S05]  /*4920*/  @!P6 IMAD R95, R84, R124, R23 ;  /* 0x0000007c545fe224 */ /* 0x002fca00078e0217 */
[----:B------:R-:W-:Y:S01]  /*4930*/  @!P6 STG.E.U8 desc[UR38][R10.64+0x18], R95 ;  /* 0x0000185f0a00e986 */ /* 0x000fe2000c101126 */
[----:B------:R-:W-:-:S13]  /*4940*/  ISETP.LT.OR P6, PT, R122, 0x1a, !P2 ;  /* 0x0000001a7a00780c */ /* 0x000fda00057c1670 */
[----:B------:R-:W3:Y:S01]  /*4950*/  @!P6 LDG.E.U8 R138, desc[UR38][R6.64+0x19] ;  /* 0x00001926068ae981 */ /* 0x000ee2000c1e1100 */
[----:B------:R-:W-:Y:S02]  /*4960*/  ISETP.LT.OR P3, PT, R122, 0x19, !P1 ;  /* 0x000000197a00780c */ /* 0x000fe40004f61670 */
[----:B---3--:R-:W-:-:S05]  /*4970*/  @!P6 PRMT R80, R138, 0x8880, RZ ;  /* 0x000088808a50e816 */ /* 0x008fca00000000ff */
[----:B------:R-:W-:-:S04]  /*4980*/  @!P6 IMAD R23, R80, R125, RZ ;  /* 0x0000007d5017e224 */ /* 0x000fc800078e02ff */
[----:B------:R-:W-:-:S05]  /*4990*/  @!P6 IMAD R85, R85, R124, R23 ;  /* 0x0000007c5555e224 */ /* 0x000fca00078e0217 */
[----:B------:R1:W-:Y:S04]  /*49a0*/  @!P6 STG.E.U8 desc[UR38][R10.64+0x19], R85 ;  /* 0x000019550a00e986 */ /* 0x0003e8000c101126 */
[----:B------:R-:W3:Y:S01]  /*49b0*/  @!P3 LDG.E.U8 R138, desc[UR38][R8.64+0x18] ;  /* 0x00001826088ab981 */ /* 0x000ee2000c1e1100 */
[----:B------:R-:W-:Y:S02]  /*49c0*/  ISETP.LT.OR P5, PT, R122, 0x1a, !P1 ;  /* 0x0000001a7a00780c */ /* 0x000fe40004fa1670 */
[----:B------:R-:W-:-:S05]  /*49d0*/  @!P3 IADD3 R90, P4, R10, R132, RZ ;  /* 0x000000840a5ab210 */ /* 0x000fca0007f9e0ff */
[----:B------:R-:W-:Y:S01]  /*49e0*/  @!P3 IMAD.X R91, R11, 0x1, R129, P4 ;  /* 0x000000010b5bb824 */ /* 0x000fe200020e0681 */
[----:B---3--:R-:W-:-:S05]  /*49f0*/  @!P3 PRMT R82, R138, 0x8880, RZ ;  /* 0x000088808a52b816 */ /* 0x008fca00000000ff */
[----:B------:R-:W-:-:S04]  /*4a00*/  @!P3 IMAD R23, R82, R125, RZ ;  /* 0x0000007d5217b224 */ /* 0x000fc800078e02ff */
[----:B--2---:R-:W-:-:S05]  /*4a10*/  @!P3 IMAD R89, R86, R124, R23 ;  /* 0x0000007c5659b224 */ /* 0x004fca00078e0217 */
[----:B------:R-:W-:Y:S04]  /*4a20*/  @!P3 STG.E.U8 desc[UR38][R90.64+0x18], R89 ;  /* 0x000018595a00b986 */ /* 0x000fe8000c101126 */
[----:B------:R-:W2:Y:S01]  /*4a30*/  @!P5 LDG.E.U8 R138, desc[UR38][R8.64+0x19] ;  /* 0x00001926088ad981 */ /* 0x000ea2000c1e1100 */
[----:B------:R-:W-:Y:S02]  /*4a40*/  @!P5 IADD3 R92, P4, R10, R132, RZ ;  /* 0x000000840a5cd210 */ /* 0x000fe40007f9e0ff */
[----:B------:R-:W-:-:S03]  /*4a50*/  ISETP.NE.AND P0, PT, R142, RZ, PT ;  /* 0x000000ff8e00720c */ /* 0x000fc60003f05270 */
[----:B------:R-:W-:Y:S01]  /*4a60*/  @!P5 IMAD.X R93, R11, 0x1, R129, P4 ;  /* 0x000000010b5dd824 */ /* 0x000fe200020e0681 */
        /* <DEDUP_REMOVED lines=9> */
[----:B------:R1:W-:Y:S01]  /*4b00*/  @!P5 STG.E.U8 desc[UR38][R106.64+0x10], R85 ;  /* 0x000010556a00d986 */ /* 0x0003e2000c101126 */
[----:B------:R-:W-:-:S13]  /*4b10*/  ISETP.LT.OR P5, PT, R122, 0x12, !P0 ;  /* 0x000000127a00780c */ /* 0x000fda00047a1670 */
[----:B------:R-:W3:Y:S01]  /*4b20*/  @!P5 LDG.E.U8 R138, desc[UR38][R112.64+0x11] ;  /* 0x00001126708ad981 */ /* 0x000ee2000c1e1100 */
[----:B------:R-:W-:-:S13]  /*4b30*/  ISETP.LT.OR P4, PT, R122, 0x21, !P1 ;  /* 0x000000217a00780c */ /* 0x000fda0004f81670 */
[----:B------:R-:W-:-:S05]  /*4b40*/  @!P4 IADD3 R80, P6, R10, R132, RZ ;  /* 0x000000840a50c210 */ /* 0x000fca0007fde0ff */
[----:B------:R-:W-:Y:S01]  /*4b50*/  @!P4 IMAD.X R81, R11, 0x1, R129, P6 ;  /* 0x000000010b51c824 */ /* 0x000fe200030e0681 */
[----:B------:R-:W-:Y:S02]  /*4b60*/  ISETP.NE.AND P4, PT, R151, RZ, PT ;  /* 0x000000ff9700720c */ /* 0x000fe40003f85270 */
[----:B---3--:R-:W-:-:S05]  /*4b70*/  @!P5 PRMT R72, R138, 0x8880, RZ ;  /* 0x000088808a48d816 */ /* 0x008fca00000000ff */
[----:B------:R-:W-:-:S04]  /*4b80*/  @!P5 IMAD R23, R72, R125, RZ ;  /* 0x0000007d4817d224 */ /* 0x000fc800078e02ff */
[----:B--2---:R-:W-:-:S05]  /*4b90*/  @!P5 IMAD R87, R73, R124, R23 ;  /* 0x0000007c4957d224 */ /* 0x004fca00078e0217 */
[----:B------:R-:W-:Y:S01]  /*4ba0*/  @!P5 STG.E.U8 desc[UR38][R106.64+0x11], R87 ;  /* 0x000011576a00d986 */ /* 0x000fe2000c101126 */
[----:B------:R-:W-:-:S13]  /*4bb0*/  ISETP.LT.OR P5, PT, R122, 0x11, !P4 ;  /* 0x000000117a00780c */ /* 0x000fda00067a1670 */
[----:B------:R-:W2:Y:S01]  /*4bc0*/  @!P5 LDG.E.U8 R138, desc[UR38][R12.64+0x10] ;  /* 0x000010260c8ad981 */ /* 0x000ea2000c1e1100 */
[----:B------:R-:W-:-:S13]  /*4bd0*/  ISETP.LT.OR P3, PT, R122, 0x22, !P1 ;  /* 0x000000227a00780c */ /* 0x000fda0004f61670 */
[----:B------:R-:W-:-:S05]  /*4be0*/  @!P3 IADD3 R82, P6, R10, R132, RZ ;  /* 0x000000840a52b210 */ /* 0x000fca0007fde0ff */
[----:B------:R-:W-:Y:S01]  /*4bf0*/  @!P3 IMAD.X R83, R11, 0x1, R129, P6 ;  /* 0x000000010b53b824 */ /* 0x000fe200030e0681 */
        /* <DEDUP_REMOVED lines=8> */
[----:B------:R-:W-:-:S05]  /*4c80*/  @!P5 IADD3 R84, P6, R106, R132, RZ ;  /* 0x000000846a54d210 */ /* 0x000fca0007fde0ff */
[----:B-1----:R-:W-:Y:S01]  /*4c90*/  @!P5 IMAD.X R85, R107, 0x1, R129, P6 ;  /* 0x000000016b55d824 */ /* 0x002fe200030e0681 */
        /* <DEDUP_REMOVED lines=15> */
[----:B------:R-:W-:Y:S01]  /*4d90*/  @!P5 STG.E.U8 desc[UR38][R106.64+0x19], R77 ;  /* 0x0000194d6a00d986 */ /* 0x000fe2000c101126 */
[----:B------:R-:W-:-:S13]  /*4da0*/  ISETP.LT.OR P5, PT, R122, 0x19, !P4 ;  /* 0x000000197a00780c */ /* 0x000fda00067a1670 */
[----:B------:R-:W2:Y:S01]  /*4db0*/  @!P5 LDG.E.U8 R138, desc[UR38][R12.64+0x18] ;  /* 0x000018260c8ad981 */ /* 0x000ea2000c1e1100 */
[----:B------:R-:W-:-:S05]  /*4dc0*/  @!P5 IADD3 R72, P6, R106, R132, RZ ;  /* 0x000000846a48d210 */ /* 0x000fca0007fde0ff */
[----:B------:R-:W-:Y:S01]  /*4dd0*/  @!P5 IMAD.X R73, R107, 0x1, R129, P6 ;  /* 0x000000016b49d824 */ /* 0x000fe200030e0681 */
[----:B--2---:R-:W-:-:S05]  /*4de0*/  @!P5 PRMT R74, R138, 0x8880, RZ ;  /* 0x000088808a4ad816 */ /* 0x004fca00000000ff */
[----:B------:R-:W-:-:S04]  /*4df0*/  @!P5 IMAD R23, R74, R125, RZ ;  /* 0x0000007d4a17d224 */ /* 0x000fc800078e02ff */
[----:B-1----:R-:W-:-:S05]  /*4e00*/  @!P5 IMAD R85, R78, R124, R23 ;  /* 0x0000007c4e55d224 */ /* 0x002fca00078e0217 */
[----:B------:R1:W-:Y:S01]  /*4e10*/  @!P5 STG.E.U8 desc[UR38][R72.64+0x18], R85 ;  /* 0x000018554800d986 */ /* 0x0003e2000c101126 */
[----:B------:R-:W-:-:S13]  /*4e20*/  ISETP.LT.OR P5, PT, R122, 0x1a, !P4 ;  /* 0x0000001a7a00780c */ /* 0x000fda00067a1670 */
[----:B------:R-:W2:Y:S01]  /*4e30*/  @!P5 LDG.E.U8 R138, desc[UR38][R12.64+0x19] ;  /* 0x000019260c8ad981 */ /* 0x000ea2000c1e1100 */
[----:B------:R-:W-:-:S05]  /*4e40*/  @!P5 IADD3 R74, P6, R106, R132, RZ ;  /* 0x000000846a4ad210 */ /* 0x000fca0007fde0ff */
[----:B------:R-:W-:Y:S01]  /*4e50*/  @!P5 IMAD.X R75, R107, 0x1, R129, P6 ;  /* 0x000000016b4bd824 */ /* 0x000fe200030e0681 */
[----:B------:R-:W-:Y:S02]  /*4e60*/  ISETP.GE.AND P6, PT, R3, 0x101, PT ;  /* 0x000001010300780c */ /* 0x000fe40003fc6270 */
[----:B--2---:R-:W-:-:S05]  /*4e70*/  @!P5 PRMT R76, R138, 0x8880, RZ ;  /* 0x000088808a4cd816 */ /* 0x004fca00000000ff */
[----:B------:R-:W-:-:S04]  /*4e80*/  @!P5 IMAD R23, R76, R125, RZ ;  /* 0x0000007d4c17d224 */ /* 0x000fc800078e02ff */
[----:B------:R-:W-:-:S05]  /*4e90*/  @!P5 IMAD R79, R79, R124, R23 ;  /* 0x0000007c4f4fd224 */ /* 0x000fca00078e0217 */
[----:B------:R2:W-:Y:S01]  /*4ea0*/  @!P5 STG.E.U8 desc[UR38][R74.64+0x19], R79 ;  /* 0x0000194f4a00d986 */ /* 0x0005e2000c101126 */
[----:B------:R-:W-:-:S13]  /*4eb0*/  ISETP.LT.OR P5, PT, R122, 0x11, !P6 ;  /* 0x000000117a00780c */ /* 0x000fda00077a1670 */
[----:B------:R-:W1:Y:S02]  /*4ec0*/  @!P5 LDG.E.U8 R138, desc[UR38][R104.64+0x10] ;  /* 0x00001026688ad981 */ /* 0x000e64000c1e1100 */
[----:B-1----:R-:W-:-:S05]  /*4ed0*/  @!P5 PRMT R72, R138, 0x8880, RZ ;  /* 0x000088808a48d816 */ /* 0x002fca00000000ff */
[----:B------:R-:W-:-:S04]  /*4ee0*/  @!P5 IMAD R23, R72, R125, RZ ;  /* 0x0000007d4817d224 */ /* 0x000fc800078e02ff */
[----:B------:R-:W-:-:S05]  /*4ef0*/  @!P5 IMAD R73, R64, R124, R23 ;  /* 0x0000007c4049d224 */ /* 0x000fca00078e0217 */
[----:B------:R1:W-:Y:S01]  /*4f00*/  @!P5 STG.E.U8 desc[UR38][R108.64+0x10], R73 ;  /* 0x000010496c00d986 */ /* 0x0003e2000c101126 */
[----:B------:R-:W-:-:S13]  /*4f10*/  ISETP.LT.OR P5, PT, R122, 0x12, !P6 ;  /* 0x000000127a00780c */ /* 0x000fda00077a1670 */
[----:B------:R-:W3:Y:S01]  /*4f20*/  @!P5 LDG.E.U8 R138, desc[UR38][R104.64+0x11] ;  /* 0x00001126688ad981 */ /* 0x000ee2000c1e1100 */
[----:B------:R-:W-:Y:S02]  /*4f30*/  ISETP.GE.AND P6, PT, R3, 0x109, PT ;  /* 0x000001090300780c */ /* 0x000fe40003fc6270 */
[----:B---3--:R-:W-:-:S05]  /*4f40*/  @!P5 PRMT R64, R138, 0x8880, RZ ;  /* 0x000088808a40d816 */ /* 0x008fca00000000ff */
[----:B------:R-:W-:-:S04]  /*4f50*/  @!P5 IMAD R23, R64, R125, RZ ;  /* 0x0000007d4017d224 */ /* 0x000fc800078e02ff */
[----:B--2---:R-:W-:-:S05]  /*4f60*/  @!P5 IMAD R75, R65, R124, R23 ;  /* 0x0000007c414bd224 */ /* 0x004fca00078e0217 */
[----:B------:R-:W-:Y:S01]  /*4f70*/  @!P5 STG.E.U8 desc[UR38][R108.64+0x11], R75 ;  /* 0x0000114b6c00d986 */ /* 0x000fe2000c101126 */
        /* <DEDUP_REMOVED lines=13> */
[----:B------:R-:W-:Y:S02]  /*5050*/  ISETP.GE.AND P6, PT, R3, 0x101, PT ;  /* 0x000001010300780c */ /* 0x000fe40003fc6270 */
        /* <DEDUP_REMOVED lines=12> */
[----:B------:R-:W-:Y:S02]  /*5120*/  ISETP.GE.AND P6, PT, R3, 0x109, PT ;  /* 0x000001090300780c */ /* 0x000fe40003fc6270 */
        /* <DEDUP_REMOVED lines=24> */
[----:B-1----:R-:W-:Y:S01]  /*52b0*/  IMAD.IADD R65, R97, 0x1, R5 ;  /* 0x0000000161417824 */ /* 0x002fe200078e0205 */
[----:B---3--:R-:W-:-:S05]  /*52c0*/  @!P5 PRMT R64, R138, 0x8880, RZ ;  /* 0x000088808a40d816 */ /* 0x008fca00000000ff */
[----:B------:R-:W-:Y:S02]  /*52d0*/  @!P5 IMAD R23, R64, R125, RZ ;  /* 0x0000007d4017d224 */ /* 0x000fe400078e02ff */
[----:B------:R-:W-:Y:S02]  /*52e0*/  @!P5 IMAD.MOV.U32 R64, RZ, RZ, R4 ;  /* 0x000000ffff40d224 */ /* 0x000fe400078e0004 */
[----:B------:R-:W-:-:S05]  /*52f0*/  @!P5 IMAD R69, R56, R124, R23 ;  /* 0x0000007c3845d224 */ /* 0x000fca00078e0217 */
[----:B------:R1:W-:Y:S01]  /*5300*/  @!P5 STG.E.U8 desc[UR38][R64.64+0x10], R69 ;  /* 0x000010454000d986 */ /* 0x0003e2000c101126 */
[----:B------:R-:W-:-:S13]  /*5310*/  ISETP.LT.OR P5, PT, R122, 0x12, !P6 ;  /* 0x000000127a00780c */ /* 0x000fda00077a1670 */
[----:B------:R-:W3:Y:S01]  /*5320*/  @!P5 LDG.E.U8 R138, desc[UR38][R140.64+0x11] ;  /* 0x000011268c8ad981 */ /* 0x000ee2000c1e1100 */
[----:B--2---:R-:W-:Y:S02]  /*5330*/  @!P5 IMAD.MOV.U32 R66, RZ, RZ, R4 ;  /* 0x000000ffff42d224 */ /* 0x004fe400078e0004 */
[----:B------:R-:W-:Y:S01]  /*5340*/  @!P5 IMAD.MOV.U32 R67, RZ, RZ, R65 ;  /* 0x000000ffff43d224 */ /* 0x000fe200078e0041 */
[----:B------:R-:W-:Y:S02]  /*5350*/  ISETP.GE.AND P6, PT, R3, 0x189, PT ;  /* 0x000001890300780c */ /* 0x000fe40003fc6270 */
[----:B---3--:R-:W-:-:S05]  /*5360*/  @!P5 PRMT R56, R138, 0x8880, RZ ;  /* 0x000088808a38d816 */ /* 0x008fca00000000ff */
[----:B------:R-:W-:-:S04]  /*5370*/  @!P5 IMAD R23, R56, R125, RZ ;  /* 0x0000007d3817d224 */ /* 0x000fc800078e02ff */
[----:B------:R-:W-:-:S05]  /*5380*/  @!P5 IMAD R71, R57, R124, R23 ;  /* 0x0000007c3947d224 */ /* 0x000fca00078e0217 */
[----:B------:R2:W-:Y:S01]  /*5390*/  @!P5 STG.E.U8 desc[UR38][R66.64+0x11], R71 ;  /* 0x000011474200d986 */ /* 0x0005e2000c101126 */
[----:B------:R-:W-:-:S13]  /*53a0*/  ISETP.LT.OR P5, PT, R122, 0x11, !P6 ;  /* 0x000000117a00780c */ /* 0x000fda00077a1670 */
[----:B------:R-:W3:Y:S01]  /*53b0*/  @!P5 LDG.E.U8 R138, desc[UR38][R20.64+0x10] ;  /* 0x00001026148ad981 */ /* 0x000ee2000c1e1100 */
[----:B------:R-:W-:-:S05]  /*53c0*/  @!P5 IADD3 R56, P6, R132, R4, RZ ;  /* 0x000000048438d210 */ /* 0x000fca0007fde0ff */
[----:B------:R-:W-:Y:S01]  /*53d0*/  @!P5 IMAD.X R57, R65, 0x1, R129, P6 ;  /* 0x000000014139d824 */ /* 0x000fe200030e0681 */
[----:B------:R-:W-:Y:S02]  /*53e0*/  ISETP.GE.AND P6, PT, R3, 0x189, PT ;  /* 0x000001890300780c */ /* 0x000fe40003fc6270 */
[----:B---3--:R-:W-:-:S05]  /*53f0*/  @!P5 PRMT R68, R138, 0x8880, RZ ;  /* 0x000088808a44d816 */ /* 0x008fca00000000ff */
[----:B------:R-:W-:-:S04]  /*5400*/  @!P5 IMAD R23, R68, R125, RZ ;  /* 0x0000007d4417d224 */ /* 0x000fc800078e02ff */
[----:B-1----:R-:W-:-:S05]  /*5410*/  @!P5 IMAD R69, R58, R124, R23 ;  /* 0x0000007c3a45d224 */ /* 0x002fca00078e0217 */
[----:B------:R1:W-:Y:S01]  /*5420*/  @!P5 STG.E.U8 desc[UR38][R56.64+0x10], R69 ;  /* 0x000010453800d986 */ /* 0x0003e2000c101126 */
[----:B------:R-:W-:-:S13]  /*5430*/  ISETP.LT.OR P5, PT, R122, 0x12, !P6 ;  /* 0x000000127a00780c */ /* 0x000fda00077a1670 */
[----:B------:R-:W3:Y:S01]  /*5440*/  @!P5 LDG.E.U8 R138, desc[UR38][R20.64+0x11] ;  /* 0x00001126148ad981 */ /* 0x000ee2000c1e1100 */
[----:B--2---:R-:W-:-:S05]  /*5450*/  @!P5 IADD3 R66, P6, R132, R4, RZ ;  /* 0x000000048442d210 */ /* 0x004fca0007fde0ff */
[----:B------:R-:W-:Y:S01]  /*5460*/  @!P5 IMAD.X R67, R65, 0x1, R129, P6 ;  /* 0x000000014143d824 */ /* 0x000fe200030e0681 */
[----:B------:R-:W-:Y:S02]  /*5470*/  ISETP.GE.AND P6, PT, R3, 0x181, PT ;  /* 0x000001810300780c */ /* 0x000fe40003fc6270 */
[----:B---3--:R-:W-:-:S05]  /*5480*/  @!P5 PRMT R58, R138, 0x8880, RZ ;  /* 0x000088808a3ad816 */ /* 0x008fca00000000ff */
[----:B------:R-:W-:-:S04]  /*5490*/  @!P5 IMAD R23, R58, R125, RZ ;  /* 0x0000007d3a17d224 */ /* 0x000fc800078e02ff */
[----:B------:R-:W-:-:S05]  /*54a0*/  @!P5 IMAD R59, R59, R124, R23 ;  /* 0x0000007c3b3bd224 */ /* 0x000fca00078e0217 */
[----:B------:R-:W-:Y:S01]  /*54b0*/  @!P5 STG.E.U8 desc[UR38][R66.64+0x11], R59 ;  /* 0x0000113b4200d986 */ /* 0x000fe2000c101126 */
        /* <DEDUP_REMOVED lines=12> */
[----:B------:R-:W-:Y:S02]  /*5580*/  ISETP.GE.AND P6, PT, R3, 0x189, PT ;  /* 0x000001890300780c */ /* 0x000fe40003fc6270 */
        /* <DEDUP_REMOVED lines=15> */
[----:B-1----:R-:W-:-:S05]  /*5680*/  @!P5 IADD3 R56, P6, R132, R4, RZ ;  /* 0x000000048438d210 */ /* 0x002fca0007fde0ff */
        /* <DEDUP_REMOVED lines=18> */
[----:B-1----:R-:W-:-:S05]  /*57b0*/  @!P5 IADD3 R56, P6, R10, R132, RZ ;  /* 0x000000840a38d210 */ /* 0x002fca0007fde0ff */
[----:B------:R-:W-:Y:S01]  /*57c0*/  @!P5 IMAD.X R57, R11, 0x1, R129, P6 ;  /* 0x000000010b39d824 */ /* 0x000fe200030e0681 */
[----:B------:R-:W-:-:S13]  /*57d0*/  ISETP.LT.OR P6, PT, R122, 0x21, !P1 ;  /* 0x000000217a00780c */ /* 0x000fda0004fc1670 */
[----:B------:R-:W2:Y:S02]  /*57e0*/  @!P6 LDG.E.U8 R138, desc[UR38][R8.64+0x20] ;  /* 0x00002026088ae981 */ /* 0x000ea4000c1e1100 */
[----:B--2---:R-:W-:-:S05]  /*57f0*/  @!P6 PRMT R48, R138, 0x8880, RZ ;  /* 0x000088808a30e816 */ /* 0x004fca00000000ff */
[----:B------:R-:W-:-:S04]  /*5800*/  @!P6 IMAD R23, R48, R125, RZ ;  /* 0x0000007d3017e224 */ /* 0x000fc800078e02ff */
[----:B------:R-:W-:-:S05]  /*5810*/  @!P6 IMAD R61, R50, R124, R23 ;  /* 0x0000007c323de224 */ /* 0x000fca00078e0217 */
[----:B------:R1:W-:Y:S04]  /*5820*/  @!P6 STG.E.U8 desc[UR38][R80.64+0x20], R61 ;  /* 0x0000203d5000e986 */ /* 0x0003e8000c101126 */
[----:B------:R-:W2:Y:S02]  /*5830*/  @!P3 LDG.E.U8 R138, desc[UR38][R8.64+0x21] ;  /* 0x00002126088ab981 */ /* 0x000ea4000c1e1100 */
[----:B--2---:R-:W-:-:S05]  /*5840*/  @!P3 PRMT R48, R138, 0x8880, RZ ;  /* 0x000088808a30b816 */ /* 0x004fca00000000ff */
[----:B------:R-:W-:-:S04]  /*5850*/  @!P3 IMAD R23, R48, R125, RZ ;  /* 0x0000007d3017b224 */ /* 0x000fc800078e02ff */
[----:B------:R-:W-:-:S05]  /*5860*/  @!P3 IMAD R51, R51, R124, R23 ;  /* 0x0000007c3333b224 */ /* 0x000fca00078e0217 */
[----:B------:R2:W-:Y:S01]  /*5870*/  @!P3 STG.E.U8 desc[UR38][R82.64+0x21], R51 ;  /* 0x000021335200b986 */ /* 0x0005e2000c101126 */
[----:B------:R-:W-:-:S13]  /*5880*/  ISETP.LT.OR P3, PT, R122, 0x29, !P2 ;  /* 0x000000297a00780c */ /* 0x000fda0005761670 */
[----:B------:R-:W3:Y:S01]  /*5890*/  @!P3 LDG.E.U8 R138, desc[UR38][R6.64+0x28] ;  /* 0x00002826068ab981 */ /* 0x000ee2000c1e1100 */
[----:B------:R-:W-:Y:S02]  /*58a0*/  ISETP.LT.OR P2, PT, R122, 0x2a, !P2 ;  /* 0x0000002a7a00780c */ /* 0x000fe40005741670 */
[----:B---3--:R-:W-:-:S05]  /*58b0*/  @!P3 PRMT R48, R138, 0x8880, RZ ;  /* 0x000088808a30b816 */ /* 0x008fca00000000ff */
[----:B------:R-:W-:-:S04]  /*58c0*/  @!P3 IMAD R23, R48, R125, RZ ;  /* 0x0000007d3017b224 */ /* 0x000fc800078e02ff */
[----:B-1----:R-:W-:-:S05]  /*58d0*/  @!P3 IMAD R61, R52, R124, R23 ;  /* 0x0000007c343db224 */ /* 0x002fca00078e0217 */
[----:B------:R-:W-:Y:S04]  /*58e0*/  @!P3 STG.E.U8 desc[UR38][R10.64+0x28], R61 ;  /* 0x0000283d0a00b986 */ /* 0x000fe8000c101126 */
[----:B------:R-:W3:Y:S02]  /*58f0*/  @!P2 LDG.E.U8 R138, desc[UR38][R6.64+0x29] ;  /* 0x00002926068aa981 */ /* 0x000ee4000c1e1100 */
[----:B---3--:R-:W-:-:S05]  /*5900*/  @!P2 PRMT R48, R138, 0x8880, RZ ;  /* 0x000088808a30a816 */ /* 0x008fca00000000ff */
[----:B------:R-:W-:-:S04]  /*5910*/  @!P2 IMAD R23, R48, R125, RZ ;  /* 0x0000007d3017a224 */ /* 0x000fc800078e02ff */
[----:B------:R-:W-:-:S05]  /*5920*/  @!P2 IMAD R53, R53, R124, R23 ;  /* 0x0000007c3535a224 */ /* 0x000fca00078e0217 */
[----:B------:R1:W-:Y:S04]  /*5930*/  @!P2 STG.E.U8 desc[UR38][R10.64+0x29], R53 ;  /* 0x000029350a00a986 */ /* 0x0003e8000c101126 */
[----:B------:R-:W0:Y:S01]  /*5940*/  @!P5 LDG.E.U8 R138, desc[UR38][R8.64+0x28] ;  /* 0x00002826088ad981 */ /* 0x000e22000c1e1100 */
[----:B------:R-:W-:Y:S02]  /*5950*/  ISETP.LT.OR P1, PT, R122, 0x2a, !P1 ;  /* 0x0000002a7a00780c */ /* 0x000fe40004f21670 */
[----:B0-----:R-:W-:-:S05]  /*5960*/  @!P5 PRMT R6, R138, 0x8880, RZ ;  /* 0x000088808a06d816 */ /* 0x001fca00000000ff */
[----:B------:R-:W-:-:S04]  /*5970*/  @!P5 IMAD R23, R6, R125, RZ ;  /* 0x0000007d0617d224 */ /* 0x000fc800078e02ff */
[----:B--2---:R-:W-:-:S05]  /*5980*/  @!P5 IMAD R51, R54, R124, R23 ;  /* 0x0000007c3633d224 */ /* 0x004fca00078e0217 */
[----:B------:R-:W-:Y:S04]  /*5990*/  @!P5 STG.E.U8 desc[UR38][R56.64+0x28], R51 ;  /* 0x000028333800d986 */ /* 0x000fe8000c101126 */
[----:B------:R-:W1:Y:S01]  /*59a0*/  @!P1 LDG.E.U8 R138, desc[UR38][R8.64+0x29] ;  /* 0x00002926088a9981 */ /* 0x000e62000c1e1100 */
[----:B------:R-:W-:-:S05]  /*59b0*/  @!P1 IADD3 R58, P6, R10, R132, RZ ;  /* 0x000000840a3a9210 */ /* 0x000fca0007fde0ff */
[----:B------:R-:W-:Y:S01]  /*59c0*/  @!P1 IMAD.X R59, R11, 0x1, R129, P6 ;  /* 0x000000010b3b9824 */ /* 0x000fe200030e0681 */
[----:B-1----:R-:W-:-:S05]  /*59d0*/  @!P1 PRMT R10, R138, 0x8880, RZ ;  /* 0x000088808a0a9816 */ /* 0x002fca00000000ff */
        /* <DEDUP_REMOVED lines=8> */
[----:B------:R0:W-:Y:S01]  /*5a60*/  @!P1 STG.E.U8 desc[UR38][R106.64+0x20], R11 ;  /* 0x0000200b6a009986 */ /* 0x0001e2000c101126 */
[----:B------:R-:W-:-:S13]  /*5a70*/  ISETP.LT.OR P1, PT, R122, 0x22, !P0 ;  /* 0x000000227a00780c */ /* 0x000fda0004721670 */
[----:B------:R-:W2:Y:S01]  /*5a80*/  @!P1 LDG.E.U8 R138, desc[UR38][R112.64+0x21] ;  /* 0x00002126708a9981 */ /* 0x000ea2000c1e1100 */
[----:B------:R-:W-:Y:S02]  /*5a90*/  ISETP.LT.OR P2, PT, R122, 0x21, !P4 ;  /* 0x000000217a00780c */ /* 0x000fe40006741670 */
[----:B--2---:R-:W-:-:S05]  /*5aa0*/  @!P1 PRMT R8, R138, 0x8880, RZ ;  /* 0x000088808a089816 */ /* 0x004fca00000000ff */
[----:B------:R-:W-:-:S04]  /*5ab0*/  @!P1 IMAD R23, R8, R125, RZ ;  /* 0x0000007d08179224 */ /* 0x000fc800078e02ff */
[----:B------:R-:W-:-:S05]  /*5ac0*/  @!P1 IMAD R41, R41, R124, R23 ;  /* 0x0000007c29299224 */ /* 0x000fca00078e0217 */
[----:B------:R-:W-:Y:S04]  /*5ad0*/  @!P1 STG.E.U8 desc[UR38][R106.64+0x21], R41 ;  /* 0x000021296a009986 */ /* 0x000fe8000c101126 */
[----:B------:R-:W2:Y:S01]  /*5ae0*/  @!P2 LDG.E.U8 R138, desc[UR38][R12.64+0x20] ;  /* 0x000020260c8aa981 */ /* 0x000ea2000c1e1100 */
[----:B------:R-:W-:-:S05]  /*5af0*/  @!P2 IADD3 R48, P3, R106, R132, RZ ;  /* 0x000000846a30a210 */ /* 0x000fca0007f7e0ff */
[----:B------:R-:W-:Y:S01]  /*5b00*/  @!P2 IMAD.X R49, R107, 0x1, R129, P3 ;  /* 0x000000016b31a824 */ /* 0x000fe200018e0681 */
[----:B------:R-:W-:Y:S02]  /*5b10*/  ISETP.LT.OR P3, PT, R122, 0x22, !P4 ;  /* 0x000000227a00780c */ /* 0x000fe40006761670 */
[----:B--2---:R-:W-:-:S05]  /*5b20*/  @!P2 PRMT R10, R138, 0x8880, RZ ;  /* 0x000088808a0aa816 */ /* 0x004fca00000000ff */
[----:B------:R-:W-:-:S04]  /*5b30*/  @!P2 IMAD R23, R10, R125, RZ ;  /* 0x0000007d0a17a224 */ /* 0x000fc800078e02ff */
[----:B0-----:R-:W-:-:S05]  /*5b40*/  @!P2 IMAD R11, R42, R124, R23 ;  /* 0x0000007c2a0ba224 */ /* 0x001fca00078e0217 */
[----:B------:R0:W-:Y:S04]  /*5b50*/  @!P2 STG.E.U8 desc[UR38][R48.64+0x20], R11 ;  /* 0x0000200b3000a986 */ /* 0x0001e8000c101126 */
[----:B------:R-:W2:Y:S01]  /*5b60*/  @!P3 LDG.E.U8 R138, desc[UR38][R12.64+0x21] ;  /* 0x000021260c8ab981 */ /* 0x000ea2000c1e1100 */
[----:B------:R-:W-:Y:S02]  /*5b70*/  ISETP.LT.OR P2, PT, R122, 0x29, !P0 ;  /* 0x000000297a00780c */ /* 0x000fe40004741670 */
[----:B------:R-:W-:-:S05]  /*5b80*/  @!P3 IADD3 R6, P5, R106, R132, RZ ;  /* 0x000000846a06b210 */ /* 0x000fca0007fbe0ff */
[----:B------:R-:W-:Y:S01]  /*5b90*/  @!P3 IMAD.X R7, R107, 0x1, R129, P5 ;  /* 0x000000016b07b824 */ /* 0x000fe200028e0681 */
[----:B--2---:R-:W-:-:S05]  /*5ba0*/  @!P3 PRMT R10, R138, 0x8880, RZ ;  /* 0x000088808a0ab816 */ /* 0x004fca00000000ff */
[----:B------:R-:W-:-:S04]  /*5bb0*/  @!P3 IMAD R23, R10, R125, RZ ;  /* 0x0000007d0a17b224 */ /* 0x000fc800078e02ff */
[----:B------:R-:W-:-:S05]  /*5bc0*/  @!P3 IMAD R43, R43, R124, R23 ;  /* 0x0000007c2b2bb224 */ /* 0x000fca00078e0217 */
[----:B------:R1:W-:Y:S04]  /*5bd0*/  @!P3 STG.E.U8 desc[UR38][R6.64+0x21], R43 ;  /* 0x0000212b0600b986 */ /* 0x0003e8000c101126 */
[----:B------:R-:W2:Y:S01]  /*5be0*/  @!P2 LDG.E.U8 R138, desc[UR38][R112.64+0x28] ;  /* 0x00002826708aa981 */ /* 0x000ea2000c1e1100 */
[----:B------:R-:W-:Y:S02]  /*5bf0*/  ISETP.LT.OR P0, PT, R122, 0x2a, !P0 ;  /* 0x0000002a7a00780c */ /* 0x000fe40004701670 */
[----:B--2---:R-:W-:-:S05]  /*5c00*/  @!P2 PRMT R10, R138, 0x8880, RZ ;  /* 0x000088808a0aa816 */ /* 0x004fca00000000ff */
[----:B------:R-:W-:-:S04]  /*5c10*/  @!P2 IMAD R23, R10, R125, RZ ;  /* 0x0000007d0a17a224 */ /* 0x000fc800078e02ff */
[----:B0-----:R-:W-:-:S05]  /*5c20*/  @!P2 IMAD R11, R44, R124, R23 ;  /* 0x0000007c2c0ba224 */ /* 0x001fca00078e0217 */
[----:B------:R0:W-:Y:S04]  /*5c30*/  @!P2 STG.E.U8 desc[UR38][R106.64+0x28], R11 ;  /* 0x0000280b6a00a986 */ /* 0x0001e8000c101126 */
[----:B------:R-:W2:Y:S01]  /*5c40*/  @!P0 LDG.E.U8 R138, desc[UR38][R112.64+0x29] ;  /* 0x00002926708a8981 */ /* 0x000ea2000c1e1100 */
[----:B------:R-:W-:Y:S02]  /*5c50*/  ISETP.LT.OR P1, PT, R122, 0x29, !P4 ;  /* 0x000000297a00780c */ /* 0x000fe40006721670 */
[----:B--2---:R-:W-:-:S05]  /*5c60*/  @!P0 PRMT R10, R138, 0x8880, RZ ;  /* 0x000088808a0a8816 */ /* 0x004fca00000000ff */
[----:B-1----:R-:W-:-:S04]  /*5c70*/  @!P0 IMAD.MOV.U32 R6, RZ, RZ, R10 ;  /* 0x000000ffff068224 */ /* 0x002fc800078e000a */
[----:B------:R-:W-:-:S04]  /*5c80*/  @!P0 IMAD R23, R6, R125, RZ ;  /* 0x0000007d06178224 */ /* 0x000fc800078e02ff */
[----:B------:R-:W-:-:S05]  /*5c90*/  @!P0 IMAD R45, R45, R124, R23 ;  /* 0x0000007c2d2d8224 */ /* 0x000fca00078e0217 */
[----:B------:R-:W-:Y:S04]  /*5ca0*/  @!P0 STG.E.U8 desc[UR38][R106.64+0x29], R45 ;  /* 0x0000292d6a008986 */ /* 0x000fe8000c101126 */
[----:B------:R-:W2:Y:S01]  /*5cb0*/  @!P1 LDG.E.U8 R138, desc[UR38][R12.64+0x28] ;  /* 0x000028260c8a9981 */ /* 0x000ea2000c1e1100 */
[----:B------:R-:W-:Y:S02]  /*5cc0*/  ISETP.LT.OR P4, PT, R122, 0x2a, !P4 ;  /* 0x0000002a7a00780c */ /* 0x000fe40006781670 */
[----:B------:R-:W-:-:S05]  /*5cd0*/  @!P1 IADD3 R8, P5, R106, R132, RZ ;  /* 0x000000846a089210 */ /* 0x000fca0007fbe0ff */
[----:B------:R-:W-:Y:S01]  /*5ce0*/  @!P1 IMAD.X R9, R107, 0x1, R129, P5 ;  /* 0x000000016b099824 */ /* 0x000fe200028e0681 */
[----:B--2---:R-:W-:-:S05]  /*5cf0*/  @!P1 PRMT R6, R138, 0x8880, RZ ;  /* 0x000088808a069816 */ /* 0x004fca00000000ff */
[----:B------:R-:W-:-:S04]  /*5d00*/  @!P1 IMAD R23, R6, R125, RZ ;  /* 0x0000007d06179224 */ /* 0x000fc800078e02ff */
[----:B0-----:R-:W-:-:S05]  /*5d10*/  @!P1 IMAD R11, R46, R124, R23 ;  /* 0x0000007c2e0b9224 */ /* 0x001fca00078e0217 */
[----:B------:R0:W-:Y:S04]  /*5d20*/  @!P1 STG.E.U8 desc[UR38][R8.64+0x28], R11 ;  /* 0x0000280b08009986 */ /* 0x0001e8000c101126 */
[----:B------:R-:W2:Y:S01]  /*5d30*/  @!P4 LDG.E.U8 R138, desc[UR38][R12.64+0x29] ;  /* 0x000029260c8ac981 */ /* 0x000ea2000c1e1100 */
[----:B------:R-:W-:Y:S02]  /*5d40*/  @!P4 IADD3 R6, P0, R106, R132, RZ ;  /* 0x000000846a06c210 */ /* 0x000fe40007f1e0ff */
[----:B------:R-:W-:-:S03]  /*5d50*/  ISETP.GE.AND P5, PT, R3, 0x101, PT ;  /* 0x000001010300780c */ /* 0x000fc60003fa6270 */
[----:B------:R-:W-:Y:S01]  /*5d60*/  @!P4 IMAD.X R7, R107, 0x1, R129, P0 ;  /* 0x000000016b07c824 */ /* 0x000fe200000e0681 */
[----:B------:R-:W-:Y:S02]  /*5d70*/  ISETP.LT.OR P0, PT, R122, 0x21, !P5 ;  /* 0x000000217a00780c */ /* 0x000fe40006f01670 */
[----:B--2---:R-:W-:-:S05]  /*5d80*/  @!P4 PRMT R10, R138, 0x8880, RZ ;  /* 0x000088808a0ac816 */ /* 0x004fca00000000ff */
[----:B------:R-:W-:-:S04]  /*5d90*/  @!P4 IMAD R23, R10, R125, RZ ;  /* 0x0000007d0a17c224 */ /* 0x000fc800078e02ff */
[----:B------:R-:W-:-:S05]  /*5da0*/  @!P4 IMAD R47, R47, R124, R23 ;  /* 0x0000007c2f2fc224 */ /* 0x000fca00078e0217 */
[----:B------:R1:W-:Y:S04]  /*5db0*/  @!P4 STG.E.U8 desc[UR38][R6.64+0x29], R47 ;  /* 0x0000292f0600c986 */ /* 0x0003e8000c101126 */
[----:B------:R-:W0:Y:S01]  /*5dc0*/  @!P0 LDG.E.U8 R138, desc[UR38][R104.64+0x20] ;  /* 0x00002026688a8981 */ /* 0x000e22000c1e1100 */
[----:B------:R-:W-:Y:S02]  /*5dd0*/  ISETP.LT.OR P1, PT, R122, 0x22, !P5 ;  /* 0x000000227a00780c */ /* 0x000fe40006f21670 */
[----:B0-----:R-:W-:-:S05]  /*5de0*/  @!P0 PRMT R8, R138, 0x8880, RZ ;  /* 0x000088808a088816 */ /* 0x001fca00000000ff */
[----:B------:R-:W-:-:S04]  /*5df0*/  @!P0 IMAD R23, R8, R125, RZ ;  /* 0x0000007d08178224 */ /* 0x000fc800078e02ff */
[----:B------:R-:W-:-:S05]  /*5e00*/  @!P0 IMAD R9, R32, R124, R23 ;  /* 0x0000007c20098224 */ /* 0x000fca00078e0217 */
[----:B------:R0:W-:Y:S04]  /*5e10*/  @!P0 STG.E.U8 desc[UR38][R108.64+0x20], R9 ;  /* 0x000020096c008986 */ /* 0x0001e8000c101126 */
[----:B------:R-:W2:Y:S01]  /*5e20*/  @!P1 LDG.E.U8 R138, desc[UR38][R104.64+0x21] ;  /* 0x00002126688a9981 */ /* 0x000ea2000c1e1100 */
[----:B------:R-:W-:-:S04]  /*5e30*/  ISETP.GE.AND P6, PT, R3, 0x109, PT ;  /* 0x000001090300780c */ /* 0x000fc80003fc6270 */
[----:B------:R-:W-:Y:S02]  /*5e40*/  ISETP.LT.OR P0, PT, R122, 0x21, !P6 ;  /* 0x000000217a00780c */ /* 0x000fe40007701670 */
[----:B--2---:R-:W-:-:S05]  /*5e50*/  @!P1 PRMT R8, R138, 0x8880, RZ ;  /* 0x000088808a089816 */ /* 0x004fca00000000ff */
[----:B------:R-:W-:-:S04]  /*5e60*/  @!P1 IMAD R23, R8, R125, RZ ;  /* 0x0000007d08179224 */ /* 0x000fc800078e02ff */
[----:B------:R-:W-:-:S05]  /*5e70*/  @!P1 IMAD R33, R33, R124, R23 ;  /* 0x0000007c21219224 */ /* 0x000fca00078e0217 */
[----:B------:R-:W-:Y:S04]  /*5e80*/  @!P1 STG.E.U8 desc[UR38][R108.64+0x21], R33 ;  /* 0x000021216c009986 */ /* 0x000fe8000c101126 */
[----:B------:R-:W2:Y:S01]  /*5e90*/  @!P0 LDG.E.U8 R138, desc[UR38][R14.64+0x20] ;  /* 0x000020260e8a8981 */ /* 0x000ea2000c1e1100 */
[----:B-1----:R-:W-:-:S05]  /*5ea0*/  @!P0 IADD3 R6, P1, R108, R132, RZ ;  /* 0x000000846c068210 */ /* 0x002fca0007f3e0ff */
[----:B------:R-:W-:Y:S01]  /*5eb0*/  @!P0 IMAD.X R7, R109, 0x1, R129, P1 ;  /* 0x000000016d078824 */ /* 0x000fe200008e0681 */
[----:B------:R-:W-:Y:S02]  /*5ec0*/  ISETP.LT.OR P1, PT, R122, 0x22, !P6 ;  /* 0x000000227a00780c */ /* 0x000fe40007721670 */
[----:B--2---:R-:W-:-:S05]  /*5ed0*/  @!P0 PRMT R8, R138, 0x8880, RZ ;  /* 0x000088808a088816 */ /* 0x004fca00000000ff */
[----:B------:R-:W-:-:S04]  /*5ee0*/  @!P0 IMAD R23, R8, R125, RZ ;  /* 0x0000007d08178224 */ /* 0x000fc800078e02ff */
[----:B------:R-:W-:-:S05]  /*5ef0*/  @!P0 IMAD R11, R34, R124, R23 ;  /* 0x0000007c220b8224 */ /* 0x000fca00078e0217 */
[----:B------:R1:W-:Y:S04]  /*5f00*/  @!P0 STG.E.U8 desc[UR38][R6.64+0x20], R11 ;  /* 0x0000200b06008986 */ /* 0x0003e8000c101126 */
[----:B------:R-:W2:Y:S01]  /*5f10*/  @!P1 LDG.E.U8 R138, desc[UR38][R14.64+0x21] ;  /* 0x000021260e8a9981 */ /* 0x000ea2000c1e1100 */
[----:B------:R-:W-:-:S05]  /*5f20*/  @!P1 IADD3 R8, P0, R108, R132, RZ ;  /* 0x000000846c089210 */ /* 0x000fca0007f1e0ff */
[----:B0-----:R-:W-:Y:S01]  /*5f30*/  @!P1 IMAD.X R9, R109, 0x1, R129, P0 ;  /* 0x000000016d099824 */ /* 0x001fe200000e0681 */
[----:B------:R-:W-:Y:S02]  /*5f40*/  ISETP.LT.OR P0, PT, R122, 0x29, !P5 ;  /* 0x000000297a00780c */ /* 0x000fe40006f01670 */
[----:B--2---:R-:W-:-:S05]  /*5f50*/  @!P1 PRMT R10, R138, 0x8880, RZ ;  /* 0x000088808a0a9816 */ /* 0x004fca00000000ff */
[----:B------:R-:W-:-:S04]  /*5f60*/  @!P1 IMAD R23, R10, R125, RZ ;  /* 0x0000007d0a179224 */ /* 0x000fc800078e02ff */
[----:B------:R-:W-:-:S05]  /*5f70*/  @!P1 IMAD R35, R35, R124, R23 ;  /* 0x0000007c23239224 */ /* 0x000fca00078e0217 */
[----:B------:R-:W-:Y:S04]  /*5f80*/  @!P1 STG.E.U8 desc[UR38][R8.64+0x21], R35 ;  /* 0x0000212308009986 */ /* 0x000fe8000c101126 */
[----:B------:R-:W1:Y:S01]  /*5f90*/  @!P0 LDG.E.U8 R138, desc[UR38][R104.64+0x28] ;  /* 0x00002826688a8981 */ /* 0x000e62000c1e1100 */
[----:B------:R-:W-:Y:S02]  /*5fa0*/  ISETP.LT.OR P1, PT, R122, 0x2a, !P5 ;  /* 0x0000002a7a00780c */ /* 0x000fe40006f21670 */
[----:B-1----:R-:W-:-:S05]  /*5fb0*/  @!P0 PRMT R6, R138, 0x8880, RZ ;  /* 0x000088808a068816 */ /* 0x002fca00000000ff */
[----:B------:R-:W-:-:S04]  /*5fc0*/  @!P0 IMAD R23, R6, R125, RZ ;  /* 0x0000007d06178224 */ /* 0x000fc800078e02ff */
[----:B------:R-:W-:-:S05]  /*5fd0*/  @!P0 IMAD R7, R36, R124, R23 ;  /* 0x0000007c24078224 */ /* 0x000fca00078e0217 */
[----:B------:R0:W-:Y:S04]  /*5fe0*/  @!P0 STG.E.U8 desc[UR38][R108.64+0x28], R7 ;  /* 0x000028076c008986 */ /* 0x0001e8000c101126 */
[----:B------:R-:W2:Y:S01]  /*5ff0*/  @!P1 LDG.E.U8 R138, desc[UR38][R104.64+0x29] ;  /* 0x00002926688a9981 */ /* 0x000ea2000c1e1100 */
[----:B------:R-:W-:Y:S02]  /*6000*/  ISETP.LT.OR P2, PT, R122, 0x29, !P6 ;  /* 0x000000297a00780c */ /* 0x000fe40007741670 */
[----:B--2---:R-:W-:-:S05]  /*6010*/  @!P1 PRMT R6, R138, 0x8880, RZ ;  /* 0x000088808a069816 */ /* 0x004fca00000000ff */
[----:B------:R-:W-:-:S04]  /*6020*/  @!P1 IMAD R23, R6, R125, RZ ;  /* 0x0000007d06179224 */ /* 0x000fc800078e02ff */
[----:B------:R-:W-:-:S05]  /*6030*/  @!P1 IMAD R37, R37, R124, R23 ;  /* 0x0000007c25259224 */ /* 0x000fca00078e0217 */
[----:B------:R-:W-:Y:S04]  /*6040*/  @!P1 STG.E.U8 desc[UR38][R108.64+0x29], R37 ;  /* 0x000029256c009986 */ /* 0x000fe8000c101126 */
[----:B------:R-:W2:Y:S01]  /*6050*/  @!P2 LDG.E.U8 R138, desc[UR38][R14.64+0x28] ;  /* 0x000028260e8aa981 */ /* 0x000ea2000c1e1100 */
[----:B------:R-:W-:Y:S02]  /*6060*/  ISETP.LT.OR P0, PT, R122, 0x2a, !P6 ;  /* 0x0000002a7a00780c */ /* 0x000fe40007701670 */
[----:B------:R-:W-:-:S05]  /*6070*/  @!P2 IADD3 R6, P1, R108, R132, RZ ;  /* 0x000000846c06a210 */ /* 0x000fca0007f3e0ff */
[----:B0-----:R-:W-:Y:S01]  /*6080*/  @!P2 IMAD.X R7, R109, 0x1, R129, P1 ;  /* 0x000000016d07a824 */ /* 0x001fe200008e0681 */
[----:B--2---:R-:W-:-:S05]  /*6090*/  @!P2 PRMT R8, R138, 0x8880, RZ ;  /* 0x000088808a08a816 */ /* 0x004fca00000000ff */
[----:B------:R-:W-:-:S04]  /*60a0*/  @!P2 IMAD R23, R8, R125, RZ ;  /* 0x0000007d0817a224 */ /* 0x000fc800078e02ff */
[----:B------:R-:W-:-:S05]  /*60b0*/  @!P2 IMAD R11, R38, R124, R23 ;  /* 0x0000007c260ba224 */ /* 0x000fca00078e0217 */
[----:B------:R0:W-:Y:S04]  /*60c0*/  @!P2 STG.E.U8 desc[UR38][R6.64+0x28], R11 ;  /* 0x0000280b0600a986 */ /* 0x0001e8000c101126 */
[----:B------:R-:W2:Y:S01]  /*60d0*/  @!P0 LDG.E.U8 R138, desc[UR38][R14.64+0x29] ;  /* 0x000029260e8a8981 */ /* 0x000ea2000c1e1100 */
[----:B------:R-:W-:Y:S02]  /*60e0*/  ISETP.GE.AND P5, PT, R3, 0x181, PT ;  /* 0x000001810300780c */ /* 0x000fe40003fa6270 */
[----:B------:R-:W-:Y:S02]  /*60f0*/  @!P0 IADD3 R8, P2, R108, R132, RZ ;  /* 0x000000846c088210 */ /* 0x000fe40007f5e0ff */
[----:B------:R-:W-:-:S03]  /*6100*/  ISETP.LT.OR P1, PT, R122, 0x21, !P5 ;  /* 0x000000217a00780c */ /* 0x000fc60006f21670 */
[----:B------:R-:W-:Y:S01]  /*6110*/  @!P0 IMAD.X R9, R109, 0x1, R129, P2 ;  /* 0x000000016d098824 */ /* 0x000fe200010e0681 */
[----:B--2---:R-:W-:-:S05]  /*6120*/  @!P0 PRMT R10, R138, 0x8880, RZ ;  /* 0x000088808a0a8816 */ /* 0x004fca00000000ff */
[----:B------:R-:W-:-:S04]  /*6130*/  @!P0 IMAD R23, R10, R125, RZ ;  /* 0x0000007d0a178224 */ /* 0x000fc800078e02ff */
[----:B------:R-:W-:-:S05]  /*6140*/  @!P0 IMAD R39, R39, R124, R23 ;  /* 0x0000007c27278224 */ /* 0x000fca00078e0217 */
[----:B------:R-:W-:Y:S04]  /*6150*/  @!P0 STG.E.U8 desc[UR38][R8.64+0x29], R39 ;  /* 0x0000292708008986 */ /* 0x000fe8000c101126 */
[----:B------:R-:W2:Y:S01]  /*6160*/  @!P1 LDG.E.U8 R138, desc[UR38][R140.64+0x20] ;  /* 0x000020268c8a9981 */ /* 0x000ea2000c1e1100 */
[----:B------:R-:W-:Y:S01]  /*6170*/  ISETP.LT.OR P0, PT, R122, 0x22, !P5 ;  /* 0x000000227a00780c */ /* 0x000fe20006f01670 */
[----:B0-----:R-:W-:Y:S01]  /*6180*/  @!P1 IMAD.MOV.U32 R7, RZ, RZ, R65 ;  /* 0x000000ffff079224 */ /* 0x001fe200078e0041 */
[----:B--2---:R-:W-:-:S05]  /*6190*/  @!P1 PRMT R6, R138, 0x8880, RZ ;  /* 0x000088808a069816 */ /* 0x004fca00000000ff */
[----:B------:R-:W-:Y:S02]  /*61a0*/  @!P1 IMAD R23, R6, R125, RZ ;  /* 0x0000007d06179224 */ /* 0x000fe400078e02ff */
[----:B------:R-:W-:Y:S02]  /*61b0*/  @!P1 IMAD.MOV.U32 R6, RZ, RZ, R4 ;  /* 0x000000ffff069224 */ /* 0x000fe400078e0004 */
[----:B------:R-:W-:-:S05]  /*61c0*/  @!P1 IMAD R11, R24, R124, R23 ;  /* 0x0000007c180b9224 */ /* 0x000fca00078e0217 */
[----:B------:R0:W-:Y:S04]  /*61d0*/  @!P1 STG.E.U8 desc[UR38][R6.64+0x20], R11 ;  /* 0x0000200b06009986 */ /* 0x0001e8000c101126 */
[----:B------:R-:W2:Y:S01]  /*61e0*/  @!P0 LDG.E.U8 R138, desc[UR38][R140.64+0x21] ;  /* 0x000021268c8a8981 */ /* 0x000ea2000c1e1100 */
[----:B------:R-:W-:-:S04]  /*61f0*/  ISETP.GE.AND P6, PT, R3, 0x189, PT ;  /* 0x000001890300780c */ /* 0x000fc80003fc6270 */
[----:B------:R-:W-:Y:S01]  /*6200*/  ISETP.LT.OR P1, PT, R122, 0x21, !P6 ;  /* 0x000000217a00780c */ /* 0x000fe20007721670 */
[----:B0-----:R-:W-:Y:S02]  /*6210*/  @!P0 IMAD.MOV.U32 R6, RZ, RZ, R4 ;  /* 0x000000ffff068224 */ /* 0x001fe400078e0004 */
[----:B------:R-:W-:Y:S01]  /*6220*/  @!P0 IMAD.MOV.U32 R7, RZ, RZ, R65 ;  /* 0x000000ffff078224 */ /* 0x000fe200078e0041 */
[----:B--2---:R-:W-:-:S05]  /*6230*/  @!P0 PRMT R3, R138, 0x8880, RZ ;  /* 0x000088808a038816 */ /* 0x004fca00000000ff */
[----:B------:R-:W-:-:S04]  /*6240*/  @!P0 IMAD.MOV.U32 R8, RZ, RZ, R3 ;  /* 0x000000ffff088224 */ /* 0x000fc800078e0003 */
[----:B------:R-:W-:-:S04]  /*6250*/  @!P0 IMAD R23, R8, R125, RZ ;  /* 0x0000007d08178224 */ /* 0x000fc800078e02ff */
[----:B------:R-:W-:-:S05]  /*6260*/  @!P0 IMAD R25, R25, R124, R23 ;  /* 0x0000007c19198224 */ /* 0x000fca00078e0217 */
        /* <DEDUP_REMOVED lines=8> */
[----:B------:R-:W-:Y:S04]  /*62f0*/  @!P1 STG.E.U8 desc[UR38][R8.64+0x20], R3 ;  /* 0x0000200308009986 */ /* 0x000fe8000c101126 */
[----:B------:R-:W2:Y:S01]  /*6300*/  @!P0 LDG.E.U8 R138, desc[UR38][R20.64+0x21] ;  /* 0x00002126148a8981 */ /* 0x000ea2000c1e1100 */
[----:B------:R-:W-:Y:S02]  /*6310*/  ISETP.LT.OR P1, PT, R122, 0x29, !P5 ;  /* 0x000000297a00780c */ /* 0x000fe40006f21670 */
[----:B0-----:R-:W-:-:S05]  /*6320*/  @!P0 IADD3 R6, P2, R132, R4, RZ ;  /* 0x0000000484068210 */ /* 0x001fca0007f5e0ff */
[----:B------:R-:W-:Y:S01]  /*6330*/  @!P0 IMAD.X R7, R65, 0x1, R129, P2 ;  /* 0x0000000141078824 */ /* 0x000fe200010e0681 */
[----:B--2---:R-:W-:-:S05]  /*6340*/  @!P0 PRMT R10, R138, 0x8880, RZ ;  /* 0x000088808a0a8816 */ /* 0x004fca00000000ff */
[----:B------:R-:W-:-:S04]  /*6350*/  @!P0 IMAD R23, R10, R125, RZ ;  /* 0x0000007d0a178224 */ /* 0x000fc800078e02ff */
[----:B------:R-:W-:-:S05]  /*6360*/  @!P0 IMAD R27, R27, R124, R23 ;  /* 0x0000007c1b1b8224 */ /* 0x000fca00078e0217 */
[----:B------:R0:W-:Y:S04]  /*6370*/  @!P0 STG.E.U8 desc[UR38][R6.64+0x21], R27 ;  /* 0x0000211b06008986 */ /* 0x0001e8000c101126 */
[----:B------:R-:W2:Y:S01]  /*6380*/  @!P1 LDG.E.U8 R138, desc[UR38][R140.64+0x28] ;  /* 0x000028268c8a9981 */ /* 0x000ea2000c1e1100 */
[----:B------:R-:W-:Y:S01]  /*6390*/  ISETP.LT.OR P0, PT, R122, 0x2a, !P5 ;  /* 0x0000002a7a00780c */ /* 0x000fe20006f01670 */
[----:B0-----:R-:W-:Y:S02]  /*63a0*/  @!P1 IMAD.MOV.U32 R6, RZ, RZ, R4 ;  /* 0x000000ffff069224 */ /* 0x001fe400078e0004 */
[----:B------:R-:W-:Y:S01]  /*63b0*/  @!P1 IMAD.MOV.U32 R7, RZ, RZ, R65 ;  /* 0x000000ffff079224 */ /* 0x000fe200078e0041 */
        /* <DEDUP_REMOVED lines=20> */
[----:B------:R-:W0:Y:S02]  /*6500*/  @!P0 LDG.E.U8 R138, desc[UR38][R20.64+0x29] ;  /* 0x00002926148a8981 */ /* 0x000e24000c1e1100 */
[----:B0-----:R-:W-:-:S05]  /*6510*/  @!P0 PRMT R6, R138, 0x8880, RZ ;  /* 0x000088808a068816 */ /* 0x001fca00000000ff */
[----:B------:R-:W-:-:S04]  /*6520*/  @!P0 IMAD R23, R6, R125, RZ ;  /* 0x0000007d06178224 */ /* 0x000fc800078e02ff */
[----:B------:R-:W-:Y:S01]  /*6530*/  IMAD R23, R31, R124, R23 ;  /* 0x0000007c1f177224 */ /* 0x000fe200078e0217 */
[----:B--2---:R-:W-:Y:S06]  /*6540*/  @P0 BRA `(.L_x_56) ;  /* 0x0000001800980947 */ /* 0x004fec0003800000 */
[----:B------:R-:W-:-:S05]  /*6550*/  IADD3 R4, P0, R132, R4, RZ ;  /* 0x0000000484047210 */ /* 0x000fca0007f1e0ff */
[----:B------:R-:W-:-:S05]  /*6560*/  IMAD.X R5, R65, 0x1, R129, P0 ;  /* 0x0000000141057824 */ /* 0x000fca00000e0681 */
[----:B------:R0:W-:Y:S01]  /*6570*/  STG.E.U8 desc[UR38][R4.64+0x29], R23 ;  /* 0x0000291704007986 */ /* 0x0001e2000c101126 */
[----:B------:R-:W-:Y:S05]  /*6580*/  BRA `(.L_x_56) ;  /* 0x0000001800887947 */ /* 0x000fea0003800000 */
.L_x_33:
[C---:B------:R-:W-:Y:S01]  /*6590*/  ISETP.GE.AND P5, PT, R3.reuse, 0x1, PT ;  /* 0x000000010300780c */ /* 0x040fe20003fa6270 */
[----:B------:R-:W-:Y:S01]  /*65a0*/  ULDC.64 UR4, c[0x0][0x5c0] ;  /* 0x0001700000047ab9 */ /* 0x000fe20000000a00 */
[----:B------:R-:W-:Y:S02]  /*65b0*/  ISETP.GE.AND P4, PT, R3, 0x9, PT ;  /* 0x000000090300780c */ /* 0x000fe40003f86270 */
[C---:B------:R-:W-:Y:S02]  /*65c0*/  ISETP.LT.OR P1, PT, R122.reuse, 0x1, !P5 ;  /* 0x000000017a00780c */ /* 0x040fe40006f21670 */
[----:B------:R-:W-:Y:S02]  /*65d0*/  ISETP.LT.OR P2, PT, R122, 0x2, !P5 ;  /* 0x000000027a00780c */ /* 0x000fe40006f41670 */
[----:B------:R-:W-:Y:S02]  /*65e0*/  IADD3 R6, P0, R10, UR4, RZ ;  /* 0x000000040a067c10 */ /* 0x000fe4000ff1e0ff */
[----:B------:R-:W-:-:S02]  /*65f0*/  ISETP.LT.OR P3, PT, R122, 0x2, !P4 ;  /* 0x000000027a00780c */ /* 0x000fc40006761670 */
[----:B------:R-:W-:Y:S02]  /*6600*/  IADD3.X R7, R13, UR5, RZ, P0, !PT ;  /* 0x000000050d077c10 */ /* 0x000fe400087fe4ff */
[----:B------:R-:W-:Y:S02]  /*6610*/  ISETP.LT.OR P0, PT, R122, 0x1, !P4 ;  /* 0x000000017a00780c */ /* 0x000fe40006701670 */
[----:B------:R-:W-:Y:S01]  /*6620*/  ISETP.GE.AND P6, PT, R3, 0x81, PT ;  /* 0x000000810300780c */ /* 0x000fe20003fc6270 */
[-C--:B------:R-:W-:Y:S02]  /*6630*/  @!P1 IMAD R9, R112, R124.reuse, RZ ;  /* 0x0000007c70099224 */ /* 0x080fe400078e02ff */
[----:B------:R-:W-:-:S03]  /*6640*/  @!P2 IMAD R113, R113, R124, RZ ;  /* 0x0000007c7171a224 */ /* 0x000fc600078e02ff */
[----:B------:R0:W-:Y:S01]  /*6650*/  @!P1 STG.E.U8 desc[UR38][R6.64], R9 ;  /* 0x0000000906009986 */ /* 0x0001e2000c101126 */
[----:B------:R-:W-:Y:S01]  /*6660*/  IADD3 R14, P1, R132, R6, RZ ;  /* 0x00000006840e7210 */ /* 0x000fe20007f3e0ff */
[-C--:B------:R-:W-:Y:S02]  /*6670*/  @!P3 IMAD R115, R115, R124.reuse, RZ ;  /* 0x0000007c7373b224 */ /* 0x080fe400078e02ff */
[----:B------:R1:W-:Y:S01]  /*6680*/  @!P2 STG.E.U8 desc[UR38][R6.64+0x1], R113 ;  /* 0x000001710600a986 */ /* 0x0003e2000c101126 */
[C---:B------:R-:W-:Y:S01]  /*6690*/  ISETP.LT.OR P2, PT, R122.reuse, 0x9, !P5 ;  /* 0x000000097a00780c */ /* 0x040fe20006f41670 */
[----:B------:R-:W-:Y:S01]  /*66a0*/  IMAD.X R15, R129, 0x1, R7, P1 ;  /* 0x00000001810f7824 */ /* 0x000fe200008e0607 */
[----:B------:R-:W-:Y:S01]  /*66b0*/  ISETP.LT.OR P1, PT, R122, 0xa, !P5 ;  /* 0x0000000a7a00780c */ /* 0x000fe20006f21670 */
[----:B------:R-:W-:Y:S01]  /*66c0*/  @!P0 IMAD R11, R114, R124, RZ ;  /* 0x0000007c720b8224 */ /* 0x000fe200078e02ff */
[----:B------:R-:W-:Y:S02]  /*66d0*/  ISETP.GE.AND P5, PT, R3, 0x89, PT ;  /* 0x000000890300780c */ /* 0x000fe40003fa6270 */
[----:B------:R-:W-:Y:S01]  /*66e0*/  @!P3 STG.E.U8 desc[UR38][R14.64+0x1], R115 ;  /* 0x000001730e00b986 */ /* 0x000fe2000c101126 */
[----:B0-----:R-:W-:Y:S01]  /*66f0*/  IMAD.WIDE.U32 R8, R4, 0x78, R14 ;  /* 0x0000007804087825 */ /* 0x001fe200078e000e */
[----:B------:R-:W-:-:S02]  /*6700*/  ISETP.LT.OR P3, PT, R122, 0x11, !P5 ;  /* 0x000000117a00780c */ /* 0x000fc40006f61670 */
[----:B------:R-:W-:Y:S01]  /*6710*/  @!P0 STG.E.U8 desc[UR38][R14.64], R11 ;  /* 0x0000000b0e008986 */ /* 0x000fe2000c101126 */
[----:B------:R-:W-:Y:S01]  /*6720*/  ISETP.LT.OR P0, PT, R122, 0x9, !P4 ;  /* 0x000000097a00780c */ /* 0x000fe20006701670 */
[----:B-1----:R-:W-:Y:S02]  /*6730*/  IMAD R113, R5, 0x78, RZ ;  /* 0x0000007805717824 */ /* 0x002fe400078e02ff */
[-C--:B------:R-:W-:Y:S02]  /*6740*/  @!P2 IMAD R13, R116, R124.reuse, RZ ;  /* 0x0000007c740da224 */ /* 0x080fe400078e02ff */
[----:B------:R-:W-:Y:S02]  /*6750*/  @!P1 IMAD R117, R117, R124, RZ ;  /* 0x0000007c75759224 */ /* 0x000fe400078e02ff */
[----:B------:R-:W-:Y:S01]  /*6760*/  IMAD.IADD R9, R9, 0x1, R113 ;  /* 0x0000000109097824 */ /* 0x000fe200078e0271 */
[----:B------:R-:W-:Y:S01]  /*6770*/  @!P2 STG.E.U8 desc[UR38][R6.64+0x8], R13 ;  /* 0x0000080d0600a986 */ /* 0x000fe2000c101126 */
[----:B------:R-:W-:-:S03]  /*6780*/  ISETP.LT.OR P2, PT, R122, 0xa, !P4 ;  /* 0x0000000a7a00780c */ /* 0x000fc60006741670 */
[----:B------:R-:W-:Y:S01]  /*6790*/  @!P1 STG.E.U8 desc[UR38][R6.64+0x9], R117 ;  /* 0x0000097506009986 */ /* 0x000fe2000c101126 */
[----:B------:R-:W-:Y:S01]  /*67a0*/  ISETP.LT.OR P1, PT, R122, 0x1, !P6 ;  /* 0x000000017a00780c */ /* 0x000fe20007721670 */
[----:B------:R-:W-:-:S05]  /*67b0*/  @!P0 IMAD R21, R118, R124, RZ ;  /* 0x0000007c76158224 */ /* 0x000fca00078e02ff */
[----:B------:R0:W-:Y:S01]  /*67c0*/  @!P0 STG.E.U8 desc[UR38][R14.64+0x8], R21 ;  /* 0x000008150e008986 */ /* 0x0001e2000c101126 */
[----:B------:R-:W-:Y:S02]  /*67d0*/  ISETP.LT.OR P0, PT, R122, 0x2, !P6 ;  /* 0x000000027a00780c */ /* 0x000fe40007701670 */
[----:B------:R-:W-:-:S04]  /*67e0*/  @!P2 IMAD R119, R119, R124, RZ ;  /* 0x0000007c7777a224 */ /* 0x000fc800078e02ff */
[-C--:B------:R-:W-:Y:S01]  /*67f0*/  @!P1 IMAD R5, R104, R124.reuse, RZ ;  /* 0x0000007c68059224 */ /* 0x080fe200078e02ff */
[----:B------:R-:W-:Y:S04]  /*6800*/  @!P2 STG.E.U8 desc[UR38][R14.64+0x9], R119 ;  /* 0x000009770e00a986 */ /* 0x000fe8000c101126 */
[----:B------:R1:W-:Y:S01]  /*6810*/  @!P1 STG.E.U8 desc[UR38][R8.64], R5 ;  /* 0x0000000508009986 */ /* 0x0003e2000c101126 */
[----:B------:R-:W-:Y:S01]  /*6820*/  ISETP.LT.OR P1, PT, R122, 0x1, !P5 ;  /* 0x000000017a00780c */ /* 0x000fe20006f21670 */
[----:B------:R-:W-:-:S05]  /*6830*/  @!P0 IMAD R105, R105, R124, RZ ;  /* 0x0000007c69698224 */ /* 0x000fca00078e02ff */
[----:B------:R-:W-:Y:S07]  /*6840*/  @!P0 STG.E.U8 desc[UR38][R8.64+0x1], R105 ;  /* 0x0000016908008986 */ /* 0x000fee000c101126 */
[----:B------:R-:W-:Y:S01]  /*6850*/  @!P1 IADD3 R10, P0, R132, R8, RZ ;  /* 0x00000008840a9210 */ /* 0x000fe20007f1e0ff */
[----:B0-----:R-:W-:-:S04]  /*6860*/  @!P1 IMAD R21, R106, R124, RZ ;  /* 0x0000007c6a159224 */ /* 0x001fc800078e02ff */
[----:B------:R-:W-:Y:S01]  /*6870*/  @!P1 IMAD.X R11, R9, 0x1, R129, P0 ;  /* 0x00000001090b9824 */ /* 0x000fe200000e0681 */
[----:B------:R-:W-:-:S04]  /*6880*/  ISETP.LT.OR P0, PT, R122, 0x2, !P5 ;  /* 0x000000027a00780c */ /* 0x000fc80006f01670 */
[----:B------:R0:W-:Y:S09]  /*6890*/  @!P1 STG.E.U8 desc[UR38][R10.64], R21 ;  /* 0x000000150a009986 */ /* 0x0001f2000c101126 */
[----:B------:R-:W-:Y:S01]  /*68a0*/  @!P0 IADD3 R12, P1, R132, R8, RZ ;  /* 0x00000008840c8210 */ /* 0x000fe20007f3e0ff */
[----:B------:R-:W-:-:S04]  /*68b0*/  @!P0 IMAD R107, R107, R124, RZ ;  /* 0x0000007c6b6b8224 */ /* 0x000fc800078e02ff */
[----:B------:R-:W-:Y:S01]  /*68c0*/  @!P0 IMAD.X R13, R9, 0x1, R129, P1 ;  /* 0x00000001090d8824 */ /* 0x000fe200008e0681 */
[----:B------:R-:W-:-:S04]  /*68d0*/  ISETP.LT.OR P1, PT, R122, 0x9, !P6 ;  /* 0x000000097a00780c */ /* 0x000fc80007721670 */
[----:B------:R2:W-:Y:S01]  /*68e0*/  @!P0 STG.E.U8 desc[UR38][R12.64+0x1], R107 ;  /* 0x0000016b0c008986 */ /* 0x0005e2000c101126 */
[----:B------:R-:W-:Y:S02]  /*68f0*/  ISETP.LT.OR P0, PT, R122, 0xa, !P6 ;  /* 0x0000000a7a00780c */ /* 0x000fe40007701670 */
[----:B------:R-:W-:-:S06]  /*6900*/  ISETP.GE.AND P6, PT, R3, 0x101, PT ;  /* 0x000001010300780c */ /* 0x000fcc0003fc6270 */
[----:B-1----:R-:W-:-:S05]  /*6910*/  @!P1 IMAD R5, R108, R124, RZ ;  /* 0x0000007c6c059224 */ /* 0x002fca00078e02ff */
[----:B------:R-:W-:Y:S01]  /*6920*/  @!P1 STG.E.U8 desc[UR38][R8.64+0x8], R5 ;  /* 0x0000080508009986 */ /* 0x000fe2000c101126 */
[----:B------:R-:W-:Y:S01]  /*6930*/  ISETP.LT.OR P1, PT, R122, 0x9, !P5 ;  /* 0x000000097a00780c */ /* 0x000fe20006f21670 */
[----:B------:R-:W-:-:S05]  /*6940*/  @!P0 IMAD R109, R109, R124, RZ ;  /* 0x0000007c6d6d8224 */ /* 0x000fca00078e02ff */
[----:B------:R1:W-:Y:S07]  /*6950*/  @!P0 STG.E.U8 desc[UR38][R8.64+0x9], R109 ;  /* 0x0000096d08008986 */ /* 0x0003ee000c101126 */
[----:B------:R-:W-:Y:S01]  /*6960*/  @!P1 IADD3 R20, P0, R132, R8, RZ ;  /* 0x0000000884149210 */ /* 0x000fe20007f1e0ff */
[----:B------:R-:W-:-:S04]  /*6970*/  @!P1 IMAD R23, R110, R124, RZ ;  /* 0x0000007c6e179224 */ /* 0x000fc800078e02ff */
[----:B0-----:R-:W-:Y:S01]  /*6980*/  @!P1 IMAD.X R21, R9, 0x1, R129, P0 ;  /* 0x0000000109159824 */ /* 0x001fe200000e0681 */
[----:B------:R-:W-:-:S04]  /*6990*/  ISETP.LT.OR P0, PT, R122, 0xa, !P5 ;  /* 0x0000000a7a00780c */ /* 0x000fc80006f01670 */
[----:B------:R0:W-:Y:S09]  /*69a0*/  @!P1 STG.E.U8 desc[UR38][R20.64+0x8], R23 ;  /* 0x0000081714009986 */ /* 0x0001f2000c101126 */
[----:B------:R-:W-:Y:S01]  /*69b0*/  @!P0 IADD3 R104, P1, R132, R8, RZ ;  /* 0x0000000884688210 */ /* 0x000fe20007f3e0ff */
[----:B------:R-:W-:-:S04]  /*69c0*/  @!P0 IMAD R111, R111, R124, RZ ;  /* 0x0000007c6f6f8224 */ /* 0x000fc800078e02ff */
[----:B------:R-:W-:Y:S01]  /*69d0*/  @!P0 IMAD.X R105, R9, 0x1, R129, P1 ;  /* 0x0000000109698824 */ /* 0x000fe200008e0681 */
[----:B--2---:R-:W-:Y:S01]  /*69e0*/  IADD3 R12, P1, R131, R8, RZ ;  /* 0x00000008830c7210 */ /* 0x004fe20007f3e0ff */
[----:B-1----:R-:W-:-:S03]  /*69f0*/  IMAD.MOV.U32 R8, RZ, RZ, R14 ;  /* 0x000000ffff087224 */ /* 0x002fc600078e000e */
[----:B------:R1:W-:Y:S01]  /*6a00*/  @!P0 STG.E.U8 desc[UR38][R104.64+0x9], R111 ;  /* 0x0000096f68008986 */ /* 0x0003e2000c101126 */
[----:B------:R-:W-:Y:S01]  /*6a10*/  ISETP.LT.OR P0, PT, R122, 0x1, !P6 ;  /* 0x000000017a00780c */ /* 0x000fe20007701670 */
[----:B------:R-:W-:Y:S02]  /*6a20*/  IMAD.X R13, R9, 0x1, R128, P1 ;  /* 0x00000001090d7824 */ /* 0x000fe400008e0680 */
[----:B------:R-:W-:Y:S02]  /*6a30*/  IMAD.MOV.U32 R9, RZ, RZ, R15 ;  /* 0x000000ffff097224 */ /* 0x000fe400078e000f */
[----:B------:R-:W-:-:S04]  /*6a40*/  IMAD.WIDE.U32 R4, R4, 0x78, R8 ;  /* 0x0000007804047825 */ /* 0x000fc800078e0008 */
[----:B------:R-:W-:Y:S01]  /*6a50*/  IMAD.IADD R5, R113, 0x1, R5 ;  /* 0x0000000171057824 */ /* 0x000fe200078e0205 */
[----:B------:R-:W-:-:S03]  /*6a60*/  @!P3 IADD3 R10, P1, R132, R4, RZ ;  /* 0x00000004840ab210 */ /* 0x000fc60007f3e0ff */
[----:B0-----:R-:W-:Y:S02]  /*6a70*/  @!P0 IMAD R23, R96, R124, RZ ;  /* 0x0000007c60178224 */ /* 0x001fe400078e02ff */
[----:B------:R-:W-:-:S03]  /*6a80*/  @!P3 IMAD.X R11, R5, 0x1, R129, P1 ;  /* 0x00000001050bb824 */ /* 0x000fc600008e0681 */
[----:B------:R0:W-:Y:S01]  /*6a90*/  @!P0 STG.E.U8 desc[UR38][R12.64], R23 ;  /* 0x000000170c008986 */ /* 0x0001e2000c101126 */
[----:B------:R-:W-:Y:S02]  /*6aa0*/  ISETP.LT.OR P0, PT, R122, 0x2, !P6 ;  /* 0x000000027a00780c */ /* 0x000fe40007701670 */
[----:B------:R-:W-:-:S04]  /*6ab0*/  ISETP.GE.AND P1, PT, R3, 0x109, PT ;  /* 0x000001090300780c */ /* 0x000fc80003f26270 */
[----:B------:R-:W-:-:S07]  /*6ac0*/  ISETP.LT.OR P2, PT, R122, 0x1, !P1 ;  /* 0x000000017a00780c */ /* 0x000fce0004f41670 */
[----:B------:R-:W-:-:S05]  /*6ad0*/  @!P0 IMAD R107, R97, R124, RZ ;  /* 0x0000007c616b8224 */ /* 0x000fca00078e02ff */
[----:B------:R-:W-:Y:S01]  /*6ae0*/  @!P0 STG.E.U8 desc[UR38][R12.64+0x1], R107 ;  /* 0x0000016b0c008986 */ /* 0x000fe2000c101126 */
[----:B------:R-:W-:Y:S01]  /*6af0*/  ISETP.LT.OR P0, PT, R122, 0x2, !P1 ;  /* 0x000000027a00780c */ /* 0x000fe20004f01670 */
[----:B-1----:R-:W-:Y:S01]  /*6b00*/  @!P2 IMAD R105, R98, R124, RZ ;  /* 0x0000007c6269a224 */ /* 0x002fe200078e02ff */
[----:B------:R-:W-:-:S05]  /*6b10*/  @!P2 IADD3 R14, P5, R12, R132, RZ ;  /* 0x000000840c0ea210 */ /* 0x000fca0007fbe0ff */
[----:B------:R-:W-:-:S05]  /*6b20*/  @!P2 IMAD.X R15, R13, 0x1, R129, P5 ;  /* 0x000000010d0fa824 */ /* 0x000fca00028e0681 */
[----:B------:R-:W-:Y:S01]  /*6b30*/  @!P2 STG.E.U8 desc[UR38][R14.64], R105 ;  /* 0x000000690e00a986 */ /* 0x000fe2000c101126 */
[----:B------:R-:W-:Y:S01]  /*6b40*/  @!P0 IADD3 R20, P5, R12, R132, RZ ;  /* 0x000000840c148210 */ /* 0x000fe20007fbe0ff */
[----:B0-----:R-:W-:Y:S01]  /*6b50*/  @!P0 IMAD R23, R99, R124, RZ ;  /* 0x0000007c63178224 */ /* 0x001fe200078e02ff */
[----:B------:R-:W-:-:S03]  /*6b60*/  ISETP.LT.OR P2, PT, R122, 0x9, !P1 ;  /* 0x000000097a00780c */ /* 0x000fc60004f41670 */
[----:B------:R-:W-:-:S05]  /*6b70*/  @!P0 IMAD.X R21, R13, 0x1, R129, P5 ;  /* 0x000000010d158824 */ /* 0x000fca00028e0681 */
[----:B------:R0:W-:Y:S01]  /*6b80*/  @!P0 STG.E.U8 desc[UR38][R20.64+0x1], R23 ;  /* 0x0000011714008986 */ /* 0x0001e2000c101126 */
[----:B------:R-:W-:-:S04]  /*6b90*/  ISETP.LT.OR P0, PT, R122, 0x9, !P6 ;  /* 0x000000097a00780c */ /* 0x000fc80007701670 */
[----:B------:R-:W-:-:S05]  /*6ba0*/  @!P2 IADD3 R96, P5, R12, R132, RZ ;  /* 0x000000840c60a210 */ /* 0x000fca0007fbe0ff */
[----:B------:R-:W-:Y:S02]  /*6bb0*/  @!P2 IMAD.X R97, R13, 0x1, R129, P5 ;  /* 0x000000010d61a824 */ /* 0x000fe400028e0681 */
[-C--:B0-----:R-:W-:Y:S02]  /*6bc0*/  @!P2 IMAD R23, R102, R124.reuse, RZ ;  /* 0x0000007c6617a224 */ /* 0x081fe400078e02ff */
[----:B------:R-:W-:Y:S01]  /*6bd0*/  @!P0 IMAD R107, R100, R124, RZ ;  /* 0x0000007c646b8224 */ /* 0x000fe200078e02ff */
[----:B------:R-:W-:Y:S01]  /*6be0*/  P2R R100, PR, RZ, 0x2 ;  /* 0x00000002ff647803 */ /* 0x000fe20000000000 */
[----:B------:R-:W-:Y:S02]  /*6bf0*/  @!P0 IMAD.MOV.U32 R14, RZ, RZ, R12 ;  /* 0x000000ffff0e8224 */ /* 0x000fe400078e000c */
[----:B------:R-:W-:-:S05]  /*6c00*/  @!P0 IMAD.MOV.U32 R15, RZ, RZ, R13 ;  /* 0x000000ffff0f8224 */ /* 0x000fca00078e000d */
[----:B------:R0:W-:Y:S01]  /*6c10*/  @!P0 STG.E.U8 desc[UR38][R14.64+0x8], R107 ;  /* 0x0000086b0e008986 */ /* 0x0001e2000c101126 */
[----:B------:R-:W-:-:S13]  /*6c20*/  ISETP.LT.OR P0, PT, R122, 0xa, !P6 ;  /* 0x0000000a7a00780c */ /* 0x000fda0007701670 */
[----:B------:R-:W-:Y:S02]  /*6c30*/  @!P0 IMAD R101, R101, R124, RZ ;  /* 0x0000007c65658224 */ /* 0x000fe400078e02ff */
[----:B------:R-:W-:Y:S02]  /*6c40*/  @!P0 IMAD.MOV.U32 R20, RZ, RZ, R12 ;  /* 0x000000ffff148224 */ /* 0x000fe400078e000c */
[----:B------:R-:W-:-:S05]  /*6c50*/  @!P0 IMAD.MOV.U32 R21, RZ, RZ, R13 ;  /* 0x000000ffff158224 */ /* 0x000fca00078e000d */
[----:B------:R-:W-:Y:S01]  /*6c60*/  @!P0 STG.E.U8 desc[UR38][R20.64+0x9], R101 ;  /* 0x0000096514008986 */ /* 0x000fe2000c101126 */
[----:B------:R-:W-:-:S03]  /*6c70*/  ISETP.LT.OR P0, PT, R122, 0xa, !P1 ;  /* 0x0000000a7a00780c */ /* 0x000fc60004f01670 */
[----:B------:R-:W-:Y:S10]  /*6c80*/  @!P2 STG.E.U8 desc[UR38][R96.64+0x8], R23 ;  /* 0x000008176000a986 */ /* 0x000ff4000c101126 */
[C---:B------:R-:W-:Y:S01]  /*6c90*/  @!P0 IADD3 R98, P5, R12.reuse, R132, RZ ;  /* 0x000000840c628210 */ /* 0x040fe20007fbe0ff */
[----:B------:R-:W-:Y:S01]  /*6ca0*/  @!P0 IMAD R103, R103, R124, RZ ;  /* 0x0000007c67678224 */ /* 0x000fe200078e02ff */
[----:B------:R-:W-:-:S03]  /*6cb0*/  IADD3 R12, P2, R12, R131, RZ ;  /* 0x000000830c0c7210 */ /* 0x000fc60007f5e0ff */
[C---:B------:R-:W-:Y:S02]  /*6cc0*/  @!P0 IMAD.X R99, R13.reuse, 0x1, R129, P5 ;  /* 0x000000010d638824 */ /* 0x040fe400028e0681 */
[----:B------:R-:W-:Y:S01]  /*6cd0*/  IMAD.X R13, R13, 0x1, R128, P2 ;  /* 0x000000010d0d7824 */ /* 0x000fe200010e0680 */
[C---:B------:R-:W-:Y:S02]  /*6ce0*/  ISETP.GE.AND P2, PT, R3.reuse, 0x189, PT ;  /* 0x000001890300780c */ /* 0x040fe40003f46270 */
[----:B------:R1:W-:Y:S01]  /*6cf0*/  @!P0 STG.E.U8 desc[UR38][R98.64+0x9], R103 ;  /* 0x0000096762008986 */ /* 0x0003e2000c101126 */
[----:B------:R-:W-:Y:S02]  /*6d00*/  ISETP.GE.AND P0, PT, R3, 0x181, PT ;  /* 0x000001810300780c */ /* 0x000fe40003f06270 */
[----:B------:R-:W-:-:S13]  /*6d10*/  ISETP.LT.OR P6, PT, R122, 0x1, !P2 ;  /* 0x000000017a00780c */ /* 0x000fda00057c1670 */
[----:B0-----:R-:W-:Y:S01]  /*6d20*/  @!P6 IADD3 R14, P5, R12, R132, RZ ;  /* 0x000000840c0ee210 */ /* 0x001fe20007fbe0ff */
[----:B-1----:R-:W-:Y:S01]  /*6d30*/  @!P6 IMAD R99, R90, R124, RZ ;  /* 0x0000007c5a63e224 */ /* 0x002fe200078e02ff */
[----:B------:R-:W-:-:S03]  /*6d40*/  P2R R90, PR, RZ, 0x1 ;  /* 0x00000001ff5a7803 */ /* 0x000fc60000000000 */
[----:B------:R-:W-:Y:S01]  /*6d50*/  @!P6 IMAD.X R15, R13, 0x1, R129, P5 ;  /* 0x000000010d0fe824 */ /* 0x000fe200028e0681 */
[----:B------:R-:W-:-:S13]  /*6d60*/  ISETP.LT.OR P5, PT, R122, 0x1, !P0 ;  /* 0x000000017a00780c */ /* 0x000fda00047a1670 */
[----:B------:R-:W-:-:S05]  /*6d70*/  @!P5 IMAD R23, R88, R124, RZ ;  /* 0x0000007c5817d224 */ /* 0x000fca00078e02ff */
[----:B------:R-:W-:Y:S01]  /*6d80*/  @!P5 STG.E.U8 desc[UR38][R12.64], R23 ;  /* 0x000000170c00d986 */ /* 0x000fe2000c101126 */
[----:B------:R-:W-:-:S13]  /*6d90*/  ISETP.LT.OR P5, PT, R122, 0x2, !P0 ;  /* 0x000000027a00780c */ /* 0x000fda00047a1670 */
[----:B------:R-:W-:-:S05]  /*6da0*/  @!P5 IMAD R97, R89, R124, RZ ;  /* 0x0000007c5961d224 */ /* 0x000fca00078e02ff */
[----:B------:R-:W-:Y:S01]  /*6db0*/  @!P5 STG.E.U8 desc[UR38][R12.64+0x1], R97 ;  /* 0x000001610c00d986 */ /* 0x000fe2000c101126 */
[----:B------:R-:W-:-:S03]  /*6dc0*/  ISETP.LT.OR P5, PT, R122, 0x2, !P2 ;  /* 0x000000027a00780c */ /* 0x000fc600057a1670 */
[----:B------:R-:W-:Y:S01]  /*6dd0*/  @!P6 STG.E.U8 desc[UR38][R14.64], R99 ;  /* 0x000000630e00e986 */ /* 0x000fe2000c101126 */
[----:B------:R-:W-:-:S09]  /*6de0*/  ISETP.LT.OR P6, PT, R122, 0x9, !P2 ;  /* 0x000000097a00780c */ /* 0x000fd200057c1670 */
[----:B------:R-:W-:Y:S01]  /*6df0*/  @!P5 IADD3 R20, P1, R12, R132, RZ ;  /* 0x000000840c14d210 */ /* 0x000fe20007f3e0ff */
[----:B------:R-:W-:-:S04]  /*6e00*/  @!P5 IMAD R91, R91, R124, RZ ;  /* 0x0000007c5b5bd224 */ /* 0x000fc800078e02ff */
[----:B------:R-:W-:Y:S01]  /*6e10*/  @!P5 IMAD.X R21, R13, 0x1, R129, P1 ;  /* 0x000000010d15d824 */ /* 0x000fe200008e0681 */
[----:B------:R-:W-:-:S04]  /*6e20*/  @!P6 IADD3 R88, P1, R12, R132, RZ ;  /* 0x000000840c58e210 */ /* 0x000fc80007f3e0ff */
[----:B------:R0:W-:Y:S01]  /*6e30*/  @!P5 STG.E.U8 desc[UR38][R20.64+0x1], R91 ;  /* 0x0000015b1400d986 */ /* 0x0001e2000c101126 */
[----:B------:R-:W-:Y:S01]  /*6e40*/  ISETP.LT.OR P5, PT, R122, 0x9, !P0 ;  /* 0x000000097a00780c */ /* 0x000fe200047a1670 */
[----:B------:R-:W-:Y:S02]  /*6e50*/  @!P6 IMAD.X R89, R13, 0x1, R129, P1 ;  /* 0x000000010d59e824 */ /* 0x000fe400008e0681 */
[----:B0-----:R-:W-:-:S10]  /*6e60*/  @!P6 IMAD R21, R94, R124, RZ ;  /* 0x0000007c5e15e224 */ /* 0x001fd400078e02ff */
[----:B------:R-:W-:-:S05]  /*6e70*/  @!P5 IMAD R23, R92, R124, RZ ;  /* 0x0000007c5c17d224 */ /* 0x000fca00078e02ff */
[----:B------:R0:W-:Y:S01]  /*6e80*/  @!P5 STG.E.U8 desc[UR38][R12.64+0x8], R23 ;  /* 0x000008170c00d986 */ /* 0x0001e2000c101126 */
[----:B------:R-:W-:Y:S02]  /*6e90*/  ISETP.LT.OR P5, PT, R122, 0xa, !P0 ;  /* 0x0000000a7a00780c */ /* 0x000fe400047a1670 */
[----:B------:R-:W-:-:S11]  /*6ea0*/  ISETP.GE.AND P0, PT, R3, 0x81, PT ;  /* 0x000000810300780c */ /* 0x000fd60003f06270 */
[----:B------:R-:W-:-:S05]  /*6eb0*/  @!P5 IMAD R93, R93, R124, RZ ;  /* 0x0000007c5d5dd224 */ /* 0x000fca00078e02ff */
[----:B------:R-:W-:Y:S01]  /*6ec0*/  @!P5 STG.E.U8 desc[UR38][R12.64+0x9], R93 ;  /* 0x0000095d0c00d986 */ /* 0x000fe2000c101126 */
[----:B------:R-:W-:-:S03]  /*6ed0*/  ISETP.LT.OR P5, PT, R122, 0xa, !P2 ;  /* 0x0000000a7a00780c */ /* 0x000fc600057a1670 */
[----:B------:R-:W-:Y:S10]  /*6ee0*/  @!P6 STG.E.U8 desc[UR38][R88.64+0x8], R21 ;  /* 0x000008155800e986 */ /* 0x000ff4000c101126 */
[----:B------:R-:W-:Y:S01]  /*6ef0*/  @!P5 IADD3 R14, P1, R12, R132, RZ ;  /* 0x000000840c0ed210 */ /* 0x000fe20007f3e0ff */
[----:B------:R-:W-:-:S04]  /*6f00*/  @!P5 IMAD R95, R95, R124, RZ ;  /* 0x0000007c5f5fd224 */ /* 0x000fc800078e02ff */
[----:B------:R-:W-:Y:S01]  /*6f10*/  @!P5 IMAD.X R15, R13, 0x1, R129, P1 ;  /* 0x000000010d0fd824 */ /* 0x000fe200008e0681 */
[----:B------:R-:W-:-:S04]  /*6f20*/  ISETP.GE.AND P1, PT, R3, 0x1, PT ;  /* 0x000000010300780c */ /* 0x000fc80003f26270 */
[----:B------:R-:W-:Y:S01]  /*6f30*/  @!P5 STG.E.U8 desc[UR38][R14.64+0x9], R95 ;  /* 0x0000095f0e00d986 */ /* 0x000fe2000c101126 */
[----:B------:R-:W-:-:S13]  /*6f40*/  ISETP.LT.OR P5, PT, R122, 0x11, !P1 ;  /* 0x000000117a00780c */ /* 0x000fda0004fa1670 */
[----:B0-----:R-:W-:-:S05]  /*6f50*/  @!P5 IMAD R23, R80, R124, RZ ;  /* 0x0000007c5017d224 */ /* 0x001fca00078e02ff */
[----:B------:R-:W-:Y:S01]  /*6f60*/  @!P5 STG.E.U8 desc[UR38][R6.64+0x10], R23 ;  /* 0x000010170600d986 */ /* 0x000fe2000c101126 */
[----:B------:R-:W-:-:S13]  /*6f70*/  ISETP.LT.OR P5, PT, R122, 0x12, !P1 ;  /* 0x000000127a00780c */ /* 0x000fda0004fa1670 */
[----:B------:R-:W-:-:S05]  /*6f80*/  @!P5 IMAD R81, R81, R124, RZ ;  /* 0x0000007c5151d224 */ /* 0x000fca00078e02ff */
[----:B------:R0:W-:Y:S01]  /*6f90*/  @!P5 STG.E.U8 desc[UR38][R6.64+0x11], R81 ;  /* 0x000011510600d986 */ /* 0x0001e2000c101126 */
[----:B------:R-:W-:Y:S01]  /*6fa0*/  ISETP.LT.OR P5, PT, R122, 0x11, !P4 ;  /* 0x000000117a00780c */ /* 0x000fe200067a1670 */
[----:B0-----:R-:W-:-:S12]  /*6fb0*/  @!P3 IMAD R81, R74, R124, RZ ;  /* 0x0000007c4a51b224 */ /* 0x001fd800078e02ff */
[----:B------:R-:W-:-:S05]  /*6fc0*/  @!P5 IMAD R13, R82, R124, RZ ;  /* 0x0000007c520dd224 */ /* 0x000fca00078e02ff */
[----:B------:R0:W-:Y:S01]  /*6fd0*/  @!P5 STG.E.U8 desc[UR38][R8.64+0x10], R13 ;  /* 0x0000100d0800d986 */ /* 0x0001e2000c101126 */
[----:B------:R-:W-:-:S13]  /*6fe0*/  ISETP.LT.OR P5, PT, R122, 0x12, !P4 ;  /* 0x000000127a00780c */ /* 0x000fda00067a1670 */
[----:B------:R-:W-:-:S05]  /*6ff0*/  @!P5 IMAD R83, R83, R124, RZ ;  /* 0x0000007c5353d224 */ /* 0x000fca00078e02ff */
[----:B------:R-:W-:Y:S01]  /*7000*/  @!P5 STG.E.U8 desc[UR38][R8.64+0x11], R83 ;  /* 0x000011530800d986 */ /* 0x000fe2000c101126 */
[----:B------:R-:W-:-:S13]  /*7010*/  ISETP.LT.OR P5, PT, R122, 0x19, !P1 ;  /* 0x000000197a00780c */ /* 0x000fda0004fa1670 */
[----:B------:R-:W-:-:S05]  /*7020*/  @!P5 IMAD R15, R84, R124, RZ ;  /* 0x0000007c540fd224 */ /* 0x000fca00078e02ff */
[----:B------:R1:W-:Y:S01]  /*7030*/  @!P5 STG.E.U8 desc[UR38][R6.64+0x18], R15 ;  /* 0x0000180f0600d986 */ /* 0x0003e2000c101126 */
[----:B------:R-:W-:Y:S02]  /*7040*/  ISETP.LT.OR P5, PT, R122, 0x1a, !P1 ;  /* 0x0000001a7a00780c */ /* 0x000fe40004fa1670 */
[----:B------:R-:W-:-:S04]  /*7050*/  ISETP.GE.AND P1, PT, R3, 0x89, PT ;  /* 0x000000890300780c */ /* 0x000fc80003f26270 */
[----:B------:R-:W-:-:S07]  /*7060*/  ISETP.LT.OR P6, PT, R122, 0x12, !P1 ;  /* 0x000000127a00780c */ /* 0x000fce0004fc1670 */
[----:B------:R-:W-:-:S05]  /*7070*/  @!P5 IMAD R85, R85, R124, RZ ;  /* 0x0000007c5555d224 */ /* 0x000fca00078e02ff */
[----:B------:R-:W-:Y:S01]  /*7080*/  @!P5 STG.E.U8 desc[UR38][R6.64+0x19], R85 ;  /* 0x000019550600d986 */ /* 0x000fe2000c101126 */
[----:B------:R-:W-:Y:S01]  /*7090*/  ISETP.LT.OR P5, PT, R122, 0x19, !P4 ;  /* 0x000000197a00780c */ /* 0x000fe200067a1670 */
[----:B------:R-:W-:-:S12]  /*70a0*/  @!P6 IMAD R75, R75, R124, RZ ;  /* 0x0000007c4b4be224 */ /* 0x000fd800078e02ff */
[----:B------:R-:W-:-:S05]  /*70b0*/  @!P5 IMAD R21, R86, R124, RZ ;  /* 0x0000007c5615d224 */ /* 0x000fca00078e02ff */
[----:B------:R-:W-:Y:S01]  /*70c0*/  @!P5 STG.E.U8 desc[UR38][R8.64+0x18], R21 ;  /* 0x000018150800d986 */ /* 0x000fe2000c101126 */
[----:B------:R-:W-:-:S13]  /*70d0*/  ISETP.LT.OR P5, PT, R122, 0x1a, !P4 ;  /* 0x0000001a7a00780c */ /* 0x000fda00067a1670 */
[----:B------:R-:W-:-:S05]  /*70e0*/  @!P5 IMAD R87, R87, R124, RZ ;  /* 0x0000007c5757d224 */ /* 0x000fca00078e02ff */
[----:B------:R-:W-:Y:S01]  /*70f0*/  @!P5 STG.E.U8 desc[UR38][R8.64+0x19], R87 ;  /* 0x000019570800d986 */ /* 0x000fe2000c101126 */
[----:B------:R-:W-:-:S05]  /*7100*/  @!P6 IADD3 R12, P5, R132, R4, RZ ;  /* 0x00000004840ce210 */ /* 0x000fca0007fbe0ff */
[----:B0-----:R-:W-:Y:S01]  /*7110*/  @!P6 IMAD.X R13, R5, 0x1, R129, P5 ;  /* 0x00000001050de824 */ /* 0x001fe200028e0681 */
        /* <DEDUP_REMOVED lines=8> */
[C---:B------:R-:W-:Y:S02]  /*71a0*/  ISETP.LT.OR P3, PT, R122.reuse, 0x1a, !P1 ;  /* 0x0000001a7a00780c */ /* 0x040fe40004f61670 */
[C---:B------:R-:W-:Y:S01]  /*71b0*/  ISETP.LT.OR P1, PT, R122.reuse, 0x21, !P1 ;  /* 0x000000217a00780c */ /* 0x040fe20004f21670 */
[----:B------:R0:W-:Y:S01]  /*71c0*/  @!P6 STG.E.U8 desc[UR38][R12.64+0x11], R75 ;  /* 0x0000114b0c00e986 */ /* 0x0001e2000c101126 */
[----:B------:R-:W-:Y:S02]  /*71d0*/  ISETP.GE.AND P6, PT, R3, 0x81, PT ;  /* 0x000000810300780c */ /* 0x000fe40003fc6270 */
[----:B------:R-:W-:Y:S02]  /*71e0*/  P2R R74, PR, RZ, 0x2 ;  /* 0x00000002ff4a7803 */ /* 0x000fe40000000000 */
[----:B------:R-:W-:Y:S02]  /*71f0*/  ISETP.LT.OR P6, PT, R122, 0x19, !P6 ;  /* 0x000000197a00780c */ /* 0x000fe400077c1670 */
[----:B------:R-:W-:-:S03]  /*7200*/  @!P5 IADD3 R14, P0, R132, R4, RZ ;  /* 0x00000004840ed210 */ /* 0x000fc60007f1e0ff */
[----:B------:R-:W-:Y:S02]  /*7210*/  @!P3 IMAD R79, R79, R124, RZ ;  /* 0x0000007c4f4fb224 */ /* 0x000fe400078e02ff */
[----:B-1----:R-:W-:Y:S01]  /*7220*/  @!P5 IMAD.X R15, R5, 0x1, R129, P0 ;  /* 0x00000001050fd824 */ /* 0x002fe200000e0681 */
[----:B------:R-:W-:Y:S01]  /*7230*/  @!P3 IADD3 R20, P0, R132, R4, RZ ;  /* 0x000000048414b210 */ /* 0x000fe20007f1e0ff */
[----:B0-----:R-:W-:-:S04]  /*7240*/  @!P5 IMAD R13, R78, R124, RZ ;  /* 0x0000007c4e0dd224 */ /* 0x001fc800078e02ff */
[----:B------:R-:W-:Y:S02]  /*7250*/  @!P6 IMAD R23, R76, R124, RZ ;  /* 0x0000007c4c17e224 */ /* 0x000fe400078e02ff */
[----:B------:R-:W-:Y:S01]  /*7260*/  @!P3 IMAD.X R21, R5, 0x1, R129, P0 ;  /* 0x000000010515b824 */ /* 0x000fe200000e0681 */
[----:B------:R-:W-:Y:S02]  /*7270*/  ISETP.NE.AND P0, PT, R90, RZ, PT ;  /* 0x000000ff5a00720c */ /* 0x000fe40003f05270 */
[----:B------:R0:W-:Y:S01]  /*7280*/  @!P6 STG.E.U8 desc[UR38][R4.64+0x18], R23 ;  /* 0x000018170400e986 */ /* 0x0001e2000c101126 */
[----:B------:R-:W-:-:S04]  /*7290*/  ISETP.GE.AND P6, PT, R3, 0x81, PT ;  /* 0x000000810300780c */ /* 0x000fc80003fc6270 */
[----:B------:R-:W-:-:S13]  /*72a0*/  ISETP.LT.OR P6, PT, R122, 0x1a, !P6 ;  /* 0x0000001a7a00780c */ /* 0x000fda00077c1670 */
[----:B------:R-:W-:-:S05]  /*72b0*/  @!P6 IMAD R77, R77, R124, RZ ;  /* 0x0000007c4d4de224 */ /* 0x000fca00078e02ff */
[----:B------:R-:W-:Y:S01]  /*72c0*/  @!P6 STG.E.U8 desc[UR38][R4.64+0x19], R77 ;  /* 0x0000194d0400e986 */ /* 0x000fe2000c101126 */
[----:B------:R-:W-:-:S03]  /*72d0*/  IADD3 R10, P6, R131, R4, RZ ;  /* 0x00000004830a7210 */ /* 0x000fc60007fde0ff */
[----:B------:R1:W-:Y:S01]  /*72e0*/  @!P5 STG.E.U8 desc[UR38][R14.64+0x18], R13 ;  /* 0x0000180d0e00d986 */ /* 0x0003e2000c101126 */
[----:B------:R-:W-:Y:S01]  /*72f0*/  @!P1 IADD3 R72, P5, R132, R4, RZ ;  /* 0x0000000484489210 */ /* 0x000fe20007fbe0ff */
[----:B------:R-:W-:Y:S01]  /*7300*/  IMAD.X R11, R5, 0x1, R128, P6 ;  /* 0x00000001050b7824 */ /* 0x000fe200030e0680 */
[----:B------:R-:W-:Y:S01]  /*7310*/  ISETP.GE.AND P6, PT, R3, 0x101, PT ;  /* 0x000001010300780c */ /* 0x000fe20003fc6270 */
[----:B------:R-:W-:Y:S02]  /*7320*/  @!P3 STG.E.U8 desc[UR38][R20.64+0x19], R79 ;  /* 0x0000194f1400b986 */ /* 0x000fe4000c101126 */
[----:B------:R-:W-:Y:S01]  /*7330*/  @!P1 IMAD.X R73, R5, 0x1, R129, P5 ;  /* 0x0000000105499824 */ /* 0x000fe200028e0681 */
[----:B------:R-:W-:Y:S02]  /*7340*/  ISETP.LT.OR P3, PT, R122, 0x11, !P6 ;  /* 0x000000117a00780c */ /* 0x000fe40007761670 */
[----:B------:R-:W-:-:S11]  /*7350*/  ISETP.NE.AND P1, PT, R100, RZ, PT ;  /* 0x000000ff6400720c */ /* 0x000fd60003f25270 */
[----:B0-----:R-:W-:-:S05]  /*7360*/  @!P3 IMAD R23, R64, R124, RZ ;  /* 0x0000007c4017b224 */ /* 0x001fca00078e02ff */
[----:B------:R0:W-:Y:S01]  /*7370*/  @!P3 STG.E.U8 desc[UR38][R10.64+0x10], R23 ;  /* 0x000010170a00b986 */ /* 0x0001e2000c101126 */
[----:B------:R-:W-:-:S13]  /*7380*/  ISETP.LT.OR P3, PT, R122, 0x12, !P6 ;  /* 0x000000127a00780c */ /* 0x000fda0007761670 */
[----:B------:R-:W-:-:S05]  /*7390*/  @!P3 IMAD R65, R65, R124, RZ ;  /* 0x0000007c4141b224 */ /* 0x000fca00078e02ff */
[----:B------:R-:W-:Y:S01]  /*73a0*/  @!P3 STG.E.U8 desc[UR38][R10.64+0x11], R65 ;  /* 0x000011410a00b986 */ /* 0x000fe2000c101126 */
[----:B------:R-:W-:-:S13]  /*73b0*/  ISETP.LT.OR P3, PT, R122, 0x11, !P1 ;  /* 0x000000117a00780c */ /* 0x000fda0004f61670 */
[----:B------:R-:W-:Y:S01]  /*73c0*/  @!P3 IADD3 R12, P5, R132, R10, RZ ;  /* 0x0000000a840cb210 */ /* 0x000fe20007fbe0ff */
[----:B------:R-:W-:-:S04]  /*73d0*/  @!P3 IMAD R75, R66, R124, RZ ;  /* 0x0000007c424bb224 */ /* 0x000fc800078e02ff */
[----:B-1----:R-:W-:Y:S01]  /*73e0*/  @!P3 IMAD.X R13, R129, 0x1, R11, P5 ;  /* 0x00000001810db824 */ /* 0x002fe200028e060b */
[----:B------:R-:W-:-:S04]  /*73f0*/  ISETP.LT.OR P5, PT, R122, 0x12, !P1 ;  /* 0x000000127a00780c */ /* 0x000fc80004fa1670 */
[----:B------:R-:W-:Y:S09]  /*7400*/  @!P3 STG.E.U8 desc[UR38][R12.64+0x10], R75 ;  /* 0x0000104b0c00b986 */ /* 0x000ff2000c101126 */
[----:B------:R-:W-:Y:S01]  /*7410*/  @!P5 IADD3 R14, P6, R10, R132, RZ ;  /* 0x000000840a0ed210 */ /* 0x000fe20007fde0ff */
[----:B------:R-:W-:-:S04]  /*7420*/  @!P5 IMAD R67, R67, R124, RZ ;  /* 0x0000007c4343d224 */ /* 0x000fc800078e02ff */
[----:B------:R-:W-:Y:S01]  /*7430*/  @!P5 IMAD.X R15, R11, 0x1, R129, P6 ;  /* 0x000000010b0fd824 */ /* 0x000fe200030e0681 */
[----:B------:R-:W-:-:S04]  /*7440*/  ISETP.GE.AND P6, PT, R3, 0x101, PT ;  /* 0x000001010300780c */ /* 0x000fc80003fc6270 */
[----:B------:R-:W-:Y:S01]  /*7450*/  ISETP.LT.OR P3, PT, R122, 0x19, !P6 ;  /* 0x000000197a00780c */ /* 0x000fe20007761670 */
[----:B------:R1:W-:-:S12]  /*7460*/  @!P5 STG.E.U8 desc[UR38][R14.64+0x11], R67 ;  /* 0x000011430e00d986 */ /* 0x0003d8000c101126 */
[----:B0-----:R-:W-:Y:S01]  /*7470*/  @!P3 IMAD R23, R68, R124, RZ ;  /* 0x0000007c4417b224 */ /* 0x001fe200078e02ff */
[----:B------:R-:W-:-:S04]  /*7480*/  P2R R68, PR, RZ, 0x2 ;  /* 0x00000002ff447803 */ /* 0x000fc80000000000 */
[----:B------:R0:W-:Y:S01]  /*7490*/  @!P3 STG.E.U8 desc[UR38][R10.64+0x18], R23 ;  /* 0x000018170a00b986 */ /* 0x0001e2000c101126 */
[----:B------:R-:W-:-:S13]  /*74a0*/  ISETP.LT.OR P3, PT, R122, 0x1a, !P6 ;  /* 0x0000001a7a00780c */ /* 0x000fda0007761670 */
[----:B------:R-:W-:-:S05]  /*74b0*/  @!P3 IMAD R69, R69, R124, RZ ;  /* 0x0000007c4545b224 */ /* 0x000fca00078e02ff */
[----:B------:R-:W-:Y:S01]  /*74c0*/  @!P3 STG.E.U8 desc[UR38][R10.64+0x19], R69 ;  /* 0x000019450a00b986 */ /* 0x000fe2000c101126 */
[----:B------:R-:W-:-:S13]  /*74d0*/  ISETP.LT.OR P3, PT, R122, 0x19, !P1 ;  /* 0x000000197a00780c */ /* 0x000fda0004f61670 */
[----:B------:R-:W-:Y:S01]  /*74e0*/  @!P3 IADD3 R20, P5, R132, R10, RZ ;  /* 0x0000000a8414b210 */ /* 0x000fe20007fbe0ff */
[----:B-1----:R-:W-:-:S04]  /*74f0*/  @!P3 IMAD R15, R70, R124, RZ ;  /* 0x0000007c460fb224 */ /* 0x002fc800078e02ff */
[----:B------:R-:W-:Y:S01]  /*7500*/  @!P3 IMAD.X R21, R129, 0x1, R11, P5 ;  /* 0x000000018115b824 */ /* 0x000fe200028e060b */
[----:B------:R-:W-:Y:S02]  /*7510*/  ISETP.LT.OR P5, PT, R122, 0x1a, !P1 ;  /* 0x0000001a7a00780c */ /* 0x000fe40004fa1670 */
[----:B------:R-:W-:Y:S02]  /*7520*/  ISETP.NE.AND P1, PT, R74, RZ, PT ;  /* 0x000000ff4a00720c */ /* 0x000fe40003f25270 */
[----:B------:R-:W-:Y:S01]  /*7530*/  @!P3 STG.E.U8 desc[UR38][R20.64+0x18], R15 ;  /* 0x0000180f1400b986 */ /* 0x000fe2000c101126 */
[----:B------:R-:W-:-:S05]  /*7540*/  IADD3 R12, P3, R131, R10, RZ ;  /* 0x0000000a830c7210 */ /* 0x000fca0007f7e0ff */
[----:B------:R-:W-:Y:S01]  /*7550*/  IMAD.X R13, R128, 0x1, R11, P3 ;  /* 0x00000001800d7824 */ /* 0x000fe200018e060b */
[----:B------:R-:W-:Y:S02]  /*7560*/  ISETP.LT.OR P3, PT, R122, 0x11, !P0 ;  /* 0x000000117a00780c */ /* 0x000fe40004761670 */
[----:B------:R-:W-:Y:S01]  /*7570*/  @!P5 IADD3 R64, P6, R10, R132, RZ ;  /* 0x000000840a40d210 */ /* 0x000fe20007fde0ff */
[----:B------:R-:W-:-:S04]  /*7580*/  @!P5 IMAD R71, R71, R124, RZ ;  /* 0x0000007c4747d224 */ /* 0x000fc800078e02ff */
[----:B------:R-:W-:-:S05]  /*7590*/  @!P5 IMAD.X R65, R11, 0x1, R129, P6 ;  /* 0x000000010b41d824 */ /* 0x000fca00030e0681 */
[----:B------:R-:W-:Y:S01]  /*75a0*/  @!P5 STG.E.U8 desc[UR38][R64.64+0x19], R71 ;  /* 0x000019474000d986 */ /* 0x000fe2000c101126 */
[----:B0-----:R-:W-:-:S05]  /*75b0*/  @!P3 IMAD R23, R56, R124, RZ ;  /* 0x0000007c3817b224 */ /* 0x001fca00078e02ff */
[----:B------:R0:W-:Y:S01]  /*75c0*/  @!P3 STG.E.U8 desc[UR38][R12.64+0x10], R23 ;  /* 0x000010170c00b986 */ /* 0x0001e2000c101126 */
[----:B------:R-:W-:-:S13]  /*75d0*/  ISETP.LT.OR P3, PT, R122, 0x12, !P0 ;  /* 0x000000127a00780c */ /* 0x000fda0004761670 */
[----:B------:R-:W-:-:S05]  /*75e0*/  @!P3 IMAD R57, R57, R124, RZ ;  /* 0x0000007c3939b224 */ /* 0x000fca00078e02ff */
[----:B------:R-:W-:Y:S01]  /*75f0*/  @!P3 STG.E.U8 desc[UR38][R12.64+0x11], R57 ;  /* 0x000011390c00b986 */ /* 0x000fe2000c101126 */
[----:B------:R-:W-:-:S05]  /*7600*/  IADD3 R67, P3, R10, R131, RZ ;  /* 0x000000830a437210 */ /* 0x000fca0007f7e0ff */
[----:B------:R-:W-:Y:S01]  /*7610*/  IMAD.X R66, R11, 0x1, R128, P3 ;  /* 0x000000010b427824 */ /* 0x000fe200018e0680 */
[----:B------:R-:W-:-:S13]  /*7620*/  ISETP.LT.OR P3, PT, R122, 0x11, !P2 ;  /* 0x000000117a00780c */ /* 0x000fda0005761670 */
[----:B------:R-:W-:Y:S01]  /*7630*/  @!P3 IADD3 R14, P5, R132, R12, RZ ;  /* 0x0000000c840eb210 */ /* 0x000fe20007fbe0ff */
[----:B0-----:R-:W-:-:S04]  /*7640*/  @!P3 IMAD R23, R58, R124, RZ ;  /* 0x0000007c3a17b224 */ /* 0x001fc800078e02ff */
[----:B------:R-:W-:Y:S01]  /*7650*/  @!P3 IMAD.X R15, R129, 0x1, R13, P5 ;  /* 0x00000001810fb824 */ /* 0x000fe200028e060d */
[----:B------:R-:W-:-:S04]  /*7660*/  ISETP.LT.OR P5, PT, R122, 0x12, !P2 ;  /* 0x000000127a00780c */ /* 0x000fc800057a1670 */
[----:B------:R-:W-:Y:S01]  /*7670*/  @!P3 STG.E.U8 desc[UR38][R14.64+0x10], R23 ;  /* 0x000010170e00b986 */ /* 0x000fe2000c101126 */
[----:B------:R-:W-:-:S08]  /*7680*/  ISETP.LT.OR P3, PT, R122, 0x19, !P0 ;  /* 0x000000197a00780c */ /* 0x000fd00004761670 */
[----:B------:R-:W-:Y:S01]  /*7690*/  @!P5 IADD3 R20, P6, R67, R132, RZ ;  /* 0x000000844314d210 */ /* 0x000fe20007fde0ff */
[----:B------:R-:W-:-:S04]  /*76a0*/  @!P5 IMAD R59, R59, R124, RZ ;  /* 0x0000007c3b3bd224 */ /* 0x000fc800078e02ff */
[----:B------:R-:W-:Y:S02]  /*76b0*/  @!P5 IMAD.X R21, R66, 0x1, R129, P6 ;  /* 0x000000014215d824 */ /* 0x000fe400030e0681 */
[----:B------:R-:W-:-:S03]  /*76c0*/  @!P3 IMAD R65, R60, R124, RZ ;  /* 0x0000007c3c41b224 */ /* 0x000fc600078e02ff */
[----:B------:R0:W-:Y:S04]  /*76d0*/  @!P5 STG.E.U8 desc[UR38][R20.64+0x11], R59 ;  /* 0x0000113b1400d986 */ /* 0x0001e8000c101126 */
[----:B------:R-:W-:Y:S01]  /*76e0*/  @!P3 STG.E.U8 desc[UR38][R12.64+0x18], R65 ;  /* 0x000018410c00b986 */ /* 0x000fe2000c101126 */
[----:B------:R-:W-:-:S13]  /*76f0*/  ISETP.LT.OR P3, PT, R122, 0x1a, !P0 ;  /* 0x0000001a7a00780c */ /* 0x000fda0004761670 */
[----:B------:R-:W-:-:S05]  /*7700*/  @!P3 IMAD R61, R61, R124, RZ ;  /* 0x0000007c3d3db224 */ /* 0x000fca00078e02ff */
[----:B------:R-:W-:Y:S01]  /*7710*/  @!P3 STG.E.U8 desc[UR38][R12.64+0x19], R61 ;  /* 0x0000193d0c00b986 */ /* 0x000fe2000c101126 */
[----:B------:R-:W-:-:S13]  /*7720*/  ISETP.LT.OR P3, PT, R122, 0x19, !P2 ;  /* 0x000000197a00780c */ /* 0x000fda0005761670 */
[----:B------:R-:W-:Y:S01]  /*7730*/  @!P3 IADD3 R56, P5, R132, R12, RZ ;  /* 0x0000000c8438b210 */ /* 0x000fe20007fbe0ff */
[----:B0-----:R-:W-:-:S04]  /*7740*/  @!P3 IMAD R21, R62, R124, RZ ;  /* 0x0000007c3e15b224 */ /* 0x001fc800078e02ff */
[----:B------:R-:W-:Y:S01]  /*7750*/  @!P3 IMAD.X R57, R129, 0x1, R13, P5 ;  /* 0x000000018139b824 */ /* 0x000fe200028e060d */
[----:B------:R-:W-:-:S04]  /*7760*/  ISETP.LT.OR P5, PT, R122, 0x1a, !P2 ;  /* 0x0000001a7a00780c */ /* 0x000fc800057a1670 */
[----:B------:R-:W-:Y:S09]  /*7770*/  @!P3 STG.E.U8 desc[UR38][R56.64+0x18], R21 ;  /* 0x000018153800b986 */ /* 0x000ff2000c101126 */
[----:B------:R-:W-:Y:S01]  /*7780*/  @!P5 IADD3 R14, P6, R67, R132, RZ ;  /* 0x00000084430ed210 */ /* 0x000fe20007fde0ff */
[----:B------:R-:W-:-:S04]  /*7790*/  @!P5 IMAD R63, R63, R124, RZ ;  /* 0x0000007c3f3fd224 */ /* 0x000fc800078e02ff */
[----:B------:R-:W-:Y:S01]  /*77a0*/  @!P5 IMAD.X R15, R66, 0x1, R129, P6 ;  /* 0x00000001420fd824 */ /* 0x000fe200030e0681 */
[----:B------:R-:W-:-:S04]  /*77b0*/  ISETP.GE.AND P6, PT, R3, 0x1, PT ;  /* 0x000000010300780c */ /* 0x000fc80003fc6270 */
[----:B------:R-:W-:Y:S01]  /*77c0*/  ISETP.LT.OR P3, PT, R122, 0x21, !P6 ;  /* 0x000000217a00780c */ /* 0x000fe20007761670 */
[----:B------:R0:W-:Y:S01]  /*77d0*/  @!P5 STG.E.U8 desc[UR38][R14.64+0x19], R63 ;  /* 0x0000193f0e00d986 */ /* 0x0001e2000c101126 */
[----:B------:R-:W-:-:S11]  /*77e0*/  ISETP.GE.AND P5, PT, R3, 0x81, PT ;  /* 0x000000810300780c */ /* 0x000fd60003fa6270 */
[----:B------:R-:W-:-:S05]  /*77f0*/  @!P3 IMAD R23, R48, R124, RZ ;  /* 0x0000007c3017b224 */ /* 0x000fca00078e02ff */
[----:B------:R-:W-:Y:S01]  /*7800*/  @!P3 STG.E.U8 desc[UR38][R6.64+0x20], R23 ;  /* 0x000020170600b986 */ /* 0x000fe2000c101126 */
[----:B------:R-:W-:-:S13]  /*7810*/  ISETP.LT.OR P3, PT, R122, 0x22, !P6 ;  /* 0x000000227a00780c */ /* 0x000fda0007761670 */
        /* <DEDUP_REMOVED lines=9> */
[----:B0-----:R-:W-:-:S05]  /*78b0*/  @!P3 IMAD R15, R52, R124, RZ ;  /* 0x0000007c340fb224 */ /* 0x001fca00078e02ff */
[----:B------:R-:W-:Y:S01]  /*78c0*/  @!P3 STG.E.U8 desc[UR38][R6.64+0x28], R15 ;  /* 0x0000280f0600b986 */ /* 0x000fe2000c101126 */
[----:B------:R-:W-:Y:S02]  /*78d0*/  ISETP.LT.OR P3, PT, R122, 0x2a, !P6 ;  /* 0x0000002a7a00780c */ /* 0x000fe40007761670 */
[----:B------:R-:W-:-:S11]  /*78e0*/  ISETP.GE.AND P6, PT, R3, 0x89, PT ;  /* 0x000000890300780c */ /* 0x000fd60003fc6270 */
[----:B------:R-:W-:-:S05]  /*78f0*/  @!P3 IMAD R53, R53, R124, RZ ;  /* 0x0000007c3535b224 */ /* 0x000fca00078e02ff */
[----:B------:R-:W-:Y:S01]  /*7900*/  @!P3 STG.E.U8 desc[UR38][R6.64+0x29], R53 ;  /* 0x000029350600b986 */ /* 0x000fe2000c101126 */
[C---:B------:R-:W-:Y:S02]  /*7910*/  ISETP.LT.OR P3, PT, R122.reuse, 0x29, !P4 ;  /* 0x000000297a00780c */ /* 0x040fe40006761670 */
[----:B------:R-:W-:-:S11]  /*7920*/  ISETP.LT.OR P4, PT, R122, 0x2a, !P4 ;  /* 0x0000002a7a00780c */ /* 0x000fd60006781670 */
[-C--:B------:R-:W-:Y:S02]  /*7930*/  @!P3 IMAD R21, R54, R124.reuse, RZ ;  /* 0x0000007c3615b224 */ /* 0x080fe400078e02ff */
[----:B------:R-:W-:-:S03]  /*7940*/  @!P4 IMAD R55, R55, R124, RZ ;  /* 0x0000007c3737c224 */ /* 0x000fc600078e02ff */
[----:B------:R-:W-:Y:S01]  /*7950*/  @!P3 STG.E.U8 desc[UR38][R8.64+0x28], R21 ;  /* 0x000028150800b986 */ /* 0x000fe2000c101126 */
[----:B------:R-:W-:-:S03]  /*7960*/  ISETP.LT.OR P3, PT, R122, 0x22, !P6 ;  /* 0x000000227a00780c */ /* 0x000fc60007761670 */
[----:B------:R0:W-:Y:S10]  /*7970*/  @!P4 STG.E.U8 desc[UR38][R8.64+0x29], R55 ;  /* 0x000029370800c986 */ /* 0x0001f4000c101126 */
[----:B------:R-:W-:Y:S01]  /*7980*/  @!P3 IADD3 R14, P4, R132, R4, RZ ;  /* 0x00000004840eb210 */ /* 0x000fe20007f9e0ff */
[----:B------:R-:W-:-:S02]  /*7990*/  @!P3 IMAD R43, R43, R124, RZ ;  /* 0x0000007c2b2bb224 */ /* 0x000fc400078e02ff */
[----:B0-----:R-:W-:Y:S02]  /*79a0*/  @!P1 IMAD R9, R42, R124, RZ ;  /* 0x0000007c2a099224 */ /* 0x001fe400078e02ff */
[----:B------:R-:W-:Y:S01]  /*79b0*/  @!P3 IMAD.X R15, R5, 0x1, R129, P4 ;  /* 0x00000001050fb824 */ /* 0x000fe200020e0681 */
[----:B------:R-:W-:-:S13]  /*79c0*/  ISETP.LT.OR P4, PT, R122, 0x21, !P5 ;  /* 0x000000217a00780c */ /* 0x000fda0006f81670 */
[----:B------:R-:W-:-:S05]  /*79d0*/  @!P4 IMAD R23, R40, R124, RZ ;  /* 0x0000007c2817c224 */ /* 0x000fca00078e02ff */
[----:B------:R0:W-:Y:S01]  /*79e0*/  @!P4 STG.E.U8 desc[UR38][R4.64+0x20], R23 ;  /* 0x000020170400c986 */ /* 0x0001e2000c101126 */
[----:B------:R-:W-:-:S13]  /*79f0*/  ISETP.LT.OR P4, PT, R122, 0x22, !P5 ;  /* 0x000000227a00780c */ /* 0x000fda0006f81670 */
[----:B------:R-:W-:-:S05]  /*7a00*/  @!P4 IMAD R41, R41, R124, RZ ;  /* 0x0000007c2929c224 */ /* 0x000fca00078e02ff */
[----:B------:R-:W-:Y:S01]  /*7a10*/  @!P4 STG.E.U8 desc[UR38][R4.64+0x21], R41 ;  /* 0x000021290400c986 */ /* 0x000fe2000c101126 */
[----:B------:R-:W-:-:S03]  /*7a20*/  ISETP.LT.OR P4, PT, R122, 0x29, !P6 ;  /* 0x000000297a00780c */ /* 0x000fc60007781670 */
[----:B------:R1:W-:Y:S01]  /*7a30*/  @!P1 STG.E.U8 desc[UR38][R72.64+0x20], R9 ;  /* 0x0000200948009986 */ /* 0x0003e2000c101126 */
[----:B------:R-:W-:-:S03]  /*7a40*/  ISETP.NE.AND P1, PT, R68, RZ, PT ;  /* 0x000000ff4400720c */ /* 0x000fc60003f25270 */
[----:B------:R-:W-:Y:S06]  /*7a50*/  @!P3 STG.E.U8 desc[UR38][R14.64+0x21], R43 ;  /* 0x0000212b0e00b986 */ /* 0x000fec000c101126 */
[----:B------:R-:W-:Y:S01]  /*7a60*/  @!P4 IADD3 R6, P5, R132, R4, RZ ;  /* 0x000000048406c210 */ /* 0x000fe20007fbe0ff */
[----:B0-----:R-:W-:-:S04]  /*7a70*/  @!P4 IMAD R23, R46, R124, RZ ;  /* 0x0000007c2e17c224 */ /* 0x001fc800078e02ff */
[----:B------:R-:W-:Y:S01]  /*7a80*/  @!P4 IMAD.X R7, R5, 0x1, R129, P5 ;  /* 0x000000010507c824 */ /* 0x000fe200028e0681 */
[----:B------:R-:W-:-:S04]  /*7a90*/  ISETP.GE.AND P5, PT, R3, 0x81, PT ;  /* 0x000000810300780c */ /* 0x000fc80003fa6270 */
[----:B------:R-:W-:-:S13]  /*7aa0*/  ISETP.LT.OR P3, PT, R122, 0x29, !P5 ;  /* 0x000000297a00780c */ /* 0x000fda0006f61670 */
[----:B------:R-:W-:-:S05]  /*7ab0*/  @!P3 IMAD R21, R44, R124, RZ ;  /* 0x0000007c2c15b224 */ /* 0x000fca00078e02ff */
[----:B------:R-:W-:Y:S01]  /*7ac0*/  @!P3 STG.E.U8 desc[UR38][R4.64+0x28], R21 ;  /* 0x000028150400b986 */ /* 0x000fe2000c101126 */
[----:B------:R-:W-:-:S13]  /*7ad0*/  ISETP.LT.OR P3, PT, R122, 0x2a, !P5 ;  /* 0x0000002a7a00780c */ /* 0x000fda0006f61670 */
[----:B------:R-:W-:-:S05]  /*7ae0*/  @!P3 IMAD R45, R45, R124, RZ ;  /* 0x0000007c2d2db224 */ /* 0x000fca00078e02ff */
[----:B------:R0:W-:Y:S01]  /*7af0*/  @!P3 STG.E.U8 desc[UR38][R4.64+0x29], R45 ;  /* 0x0000292d0400b986 */ /* 0x0001e2000c101126 */
[C---:B------:R-:W-:Y:S02]  /*7b00*/  ISETP.LT.OR P3, PT, R122.reuse, 0x2a, !P6 ;  /* 0x0000002a7a00780c */ /* 0x040fe40007761670 */
[----:B------:R-:W-:Y:S01]  /*7b10*/  ISETP.GE.AND P6, PT, R3, 0x101, PT ;  /* 0x000001010300780c */ /* 0x000fe20003fc6270 */
[----:B------:R2:W-:Y:S03]  /*7b20*/  @!P4 STG.E.U8 desc[UR38][R6.64+0x28], R23 ;  /* 0x000028170600c986 */ /* 0x0005e6000c101126 */
[----:B------:R-:W-:-:S07]  /*7b30*/  ISETP.LT.OR P5, PT, R122, 0x2a, !P6 ;  /* 0x0000002a7a00780c */ /* 0x000fce00077a1670 */
[----:B------:R-:W-:Y:S01]  /*7b40*/  @!P3 IADD3 R8, P4, R132, R4, RZ ;  /* 0x000000048408b210 */ /* 0x000fe20007f9e0ff */
[----:B------:R-:W-:-:S04]  /*7b50*/  @!P3 IMAD R47, R47, R124, RZ ;  /* 0x0000007c2f2fb224 */ /* 0x000fc800078e02ff */
[----:B-1----:R-:W-:Y:S01]  /*7b60*/  @!P3 IMAD.X R9, R5, 0x1, R129, P4 ;  /* 0x000000010509b824 */ /* 0x002fe200020e0681 */
[----:B------:R-:W-:Y:S01]  /*7b70*/  ISETP.LT.OR P4, PT, R122, 0x21, !P6 ;  /* 0x000000217a00780c */ /* 0x000fe20007781670 */
[----:B------:R-:W-:-:S03]  /*7b80*/  @!P5 IMAD R37, R37, R124, RZ ;  /* 0x0000007c2525d224 */ /* 0x000fc600078e02ff */
[----:B------:R-:W-:Y:S01]  /*7b90*/  @!P3 STG.E.U8 desc[UR38][R8.64+0x29], R47 ;  /* 0x0000292f0800b986 */ /* 0x000fe2000c101126 */
[----:B------:R-:W-:-:S08]  /*7ba0*/  ISETP.LT.OR P3, PT, R122, 0x22, !P6 ;  /* 0x000000227a00780c */ /* 0x000fd00007761670 */
[----:B------:R-:W-:-:S05]  /*7bb0*/  @!P4 IMAD R3, R32, R124, RZ ;  /* 0x0000007c2003c224 */ /* 0x000fca00078e02ff */
[----:B------:R1:W-:Y:S01]  /*7bc0*/  @!P4 STG.E.U8 desc[UR38][R10.64+0x20], R3 ;  /* 0x000020030a00c986 */ /* 0x0003e2000c101126 */
[----:B------:R-:W-:Y:S01]  /*7bd0*/  ISETP.LT.OR P4, PT, R122, 0x21, !P1 ;  /* 0x000000217a00780c */ /* 0x000fe20004f81670 */
[----:B------:R-:W-:-:S05]  /*7be0*/  @!P3 IMAD R33, R33, R124, RZ ;  /* 0x0000007c2121b224 */ /* 0x000fca00078e02ff */
[----:B------:R-:W-:Y:S07]  /*7bf0*/  @!P3 STG.E.U8 desc[UR38][R10.64+0x21], R33 ;  /* 0x000021210a00b986 */ /* 0x000fee000c101126 */
[----:B0-----:R-:W-:Y:S01]  /*7c00*/  @!P4 IADD3 R4, P3, R10, R132, RZ ;  /* 0x000000840a04c210 */ /* 0x001fe20007f7e0ff */
[----:B------:R-:W-:-:S04]  /*7c10*/  @!P4 IMAD R15, R34, R124, RZ ;  /* 0x0000007c220fc224 */ /* 0x000fc800078e02ff */
[----:B------:R-:W-:Y:S01]  /*7c20*/  @!P4 IMAD.X R5, R11, 0x1, R129, P3 ;  /* 0x000000010b05c824 */ /* 0x000fe200018e0681 */
[----:B------:R-:W-:-:S04]  /*7c30*/  ISETP.LT.OR P3, PT, R122, 0x22, !P1 ;  /* 0x000000227a00780c */ /* 0x000fc80004f61670 */
[----:B------:R0:W-:Y:S09]  /*7c40*/  @!P4 STG.E.U8 desc[UR38][R4.64+0x20], R15 ;  /* 0x0000200f0400c986 */ /* 0x0001f2000c101126 */
[----:B--2---:R-:W-:Y:S01]  /*7c50*/  @!P3 IADD3 R6, P4, R10, R132, RZ ;  /* 0x000000840a06b210 */ /* 0x004fe20007f9e0ff */
[----:B------:R-:W-:-:S04]  /*7c60*/  @!P3 IMAD R35, R35, R124, RZ ;  /* 0x0000007c2323b224 */ /* 0x000fc800078e02ff */
[----:B------:R-:W-:Y:S01]  /*7c70*/  @!P3 IMAD.X R7, R11, 0x1, R129, P4 ;  /* 0x000000010b07b824 */ /* 0x000fe200020e0681 */
[----:B------:R-:W-:-:S04]  /*7c80*/  ISETP.LT.OR P4, PT, R122, 0x29, !P6 ;  /* 0x000000297a00780c */ /* 0x000fc80007781670 */
[----:B------:R2:W-:Y:S01]  /*7c90*/  @!P3 STG.E.U8 desc[UR38][R6.64+0x21], R35 ;  /* 0x000021230600b986 */ /* 0x0005e2000c101126 */
[C---:B------:R-:W-:Y:S02]  /*7ca0*/  ISETP.LT.OR P3, PT, R122.reuse, 0x29, !P1 ;  /* 0x000000297a00780c */ /* 0x040fe40004f61670 */
[C---:B------:R-:W-:Y:S01]  /*7cb0*/  ISETP.LT.OR P1, PT, R122.reuse, 0x2a, !P1 ;  /* 0x0000002a7a00780c */ /* 0x040fe20004f21670 */
[----:B------:R-:W-:Y:S01]  /*7cc0*/  @!P5 STG.E.U8 desc[UR38][R10.64+0x29], R37 ;  /* 0x000029250a00d986 */ /* 0x000fe2000c101126 */
[----:B------:R-:W-:-:S04]  /*7cd0*/  ISETP.LT.OR P5, PT, R122, 0x21, !P0 ;  /* 0x000000217a00780c */ /* 0x000fc800047a1670 */
[----:B-1----:R-:W-:-:S05]  /*7ce0*/  @!P4 IMAD R3, R36, R124, RZ ;  /* 0x0000007c2403c224 */ /* 0x002fca00078e02ff */
[----:B------:R1:W-:Y:S01]  /*7cf0*/  @!P4 STG.E.U8 desc[UR38][R10.64+0x28], R3 ;  /* 0x000028030a00c986 */ /* 0x0003e2000c101126 */
[----:B------:R-:W-:Y:S01]  /*7d00*/  @!P3 IADD3 R8, P4, R10, R132, RZ ;  /* 0x000000840a08b210 */ /* 0x000fe20007f9e0ff */
[-C--:B0-----:R-:W-:Y:S02]  /*7d10*/  @!P3 IMAD R15, R38, R124.reuse, RZ ;  /* 0x0000007c260fb224 */ /* 0x081fe400078e02ff */
[----:B------:R-:W-:Y:S02]  /*7d20*/  @!P1 IMAD R39, R39, R124, RZ ;  /* 0x0000007c27279224 */ /* 0x000fe400078e02ff */
[----:B------:R-:W-:Y:S01]  /*7d30*/  @!P3 IMAD.X R9, R11, 0x1, R129, P4 ;  /* 0x000000010b09b824 */ /* 0x000fe200020e0681 */
[----:B--2---:R-:W-:-:S04]  /*7d40*/  @!P1 IADD3 R6, P4, R10, R132, RZ ;  /* 0x000000840a069210 */ /* 0x004fc80007f9e0ff */
[----:B------:R0:W-:Y:S01]  /*7d50*/  @!P3 STG.E.U8 desc[UR38][R8.64+0x28], R15 ;  /* 0x0000280f0800b986 */ /* 0x0001e2000c101126 */
[C---:B------:R-:W-:Y:S01]  /*7d60*/  ISETP.LT.OR P3, PT, R122.reuse, 0x21, !P2 ;  /* 0x000000217a00780c */ /* 0x040fe20005761670 */
[----:B------:R-:W-:Y:S01]  /*7d70*/  @!P1 IMAD.X R7, R11, 0x1, R129, P4 ;  /* 0x000000010b079824 */ /* 0x000fe200020e0681 */
[----:B------:R-:W-:Y:S01]  /*7d80*/  ISETP.LT.OR P4, PT, R122, 0x22, !P0 ;  /* 0x000000227a00780c */ /* 0x000fe20004781670 */
[----:B-1----:R-:W-:-:S03]  /*7d90*/  @!P5 IMAD R3, R24, R124, RZ ;  /* 0x0000007c1803d224 */ /* 0x002fc600078e02ff */
[----:B------:R1:W-:Y:S01]  /*7da0*/  @!P1 STG.E.U8 desc[UR38][R6.64+0x29], R39 ;  /* 0x0000292706009986 */ /* 0x0003e2000c101126 */
[----:B------:R-:W-:-:S03]  /*7db0*/  IADD3 R21, P1, R10, R131, RZ ;  /* 0x000000830a157210 */ /* 0x000fc60007f3e0ff */
[----:B------:R2:W-:Y:S02]  /*7dc0*/  @!P5 STG.E.U8 desc[UR38][R12.64+0x20], R3 ;  /* 0x000020030c00d986 */ /* 0x0005e4000c101126 */
[----:B------:R-:W-:Y:S01]  /*7dd0*/  IMAD.X R14, R11, 0x1, R128, P1 ;  /* 0x000000010b0e7824 */ /* 0x000fe200008e0680 */
[----:B------:R-:W-:Y:S01]  /*7de0*/  @!P3 IADD3 R4, P5, R21, R132, RZ ;  /* 0x000000841504b210 */ /* 0x000fe20007fbe0ff */
[-C--:B0-----:R-:W-:Y:S01]  /*7df0*/  @!P3 IMAD R15, R26, R124.reuse, RZ ;  /* 0x0000007c1a0fb224 */ /* 0x081fe200078e02ff */
[----:B------:R-:W-:Y:S01]  /*7e00*/  ISETP.LT.OR P1, PT, R122, 0x22, !P2 ;  /* 0x000000227a00780c */ /* 0x000fe20005721670 */
[----:B------:R-:W-:Y:S02]  /*7e10*/  @!P4 IMAD R25, R25, R124, RZ ;  /* 0x0000007c1919c224 */ /* 0x000fe400078e02ff */
[----:B------:R-:W-:Y:S01]  /*7e20*/  @!P3 IMAD.X R5, R14, 0x1, R129, P5 ;  /* 0x000000010e05b824 */ /* 0x000fe200028e0681 */
[C---:B------:R-:W-:Y:S02]  /*7e30*/  ISETP.LT.OR P5, PT, R122.reuse, 0x29, !P0 ;  /* 0x000000297a00780c */ /* 0x040fe400047a1670 */
[----:B------:R-:W-:Y:S01]  /*7e40*/  @!P4 STG.E.U8 desc[UR38][R12.64+0x21], R25 ;  /* 0x000021190c00c986 */ /* 0x000fe2000c101126 */
[----:B------:R-:W-:-:S02]  /*7e50*/  ISETP.LT.OR P4, PT, R122, 0x29, !P2 ;  /* 0x000000297a00780c */ /* 0x000fc40005781670 */
[----:B------:R-:W-:Y:S01]  /*7e60*/  ISETP.LT.OR P2, PT, R122, 0x2a, !P2 ;  /* 0x0000002a7a00780c */ /* 0x000fe20005741670 */
[----:B------:R0:W-:Y:S01]  /*7e70*/  @!P3 STG.E.U8 desc[UR38][R4.64+0x20], R15 ;  /* 0x0000200f0400b986 */ /* 0x0001e2000c101126 */
[----:B------:R-:W-:Y:S02]  /*7e80*/  IADD3 R23, P3, R10, R131, RZ ;  /* 0x000000830a177210 */ /* 0x000fe40007f7e0ff */
[----:B------:R-:W-:Y:S01]  /*7e90*/  ISETP.LT.OR P0, PT, R122, 0x2a, !P0 ;  /* 0x0000002a7a00780c */ /* 0x000fe20004701670 */
[----:B------:R-:W-:Y:S02]  /*7ea0*/  @!P1 IMAD R27, R27, R124, RZ ;  /* 0x0000007c1b1b9224 */ /* 0x000fe400078e02ff */
[----:B------:R-:W-:Y:S01]  /*7eb0*/  IMAD.X R10, R11, 0x1, R128, P3 ;  /* 0x000000010b0a7824 */ /* 0x000fe200018e0680 */
[----:B-1----:R-:W-:Y:S01]  /*7ec0*/  @!P1 IADD3 R6, P3, R23, R132, RZ ;  /* 0x0000008417069210 */ /* 0x002fe20007f7e0ff */
[-C--:B--2---:R-:W-:Y:S02]  /*7ed0*/  @!P5 IMAD R3, R28, R124.reuse, RZ ;  /* 0x0000007c1c03d224 */ /* 0x084fe400078e02ff */
[----:B------:R-:W-:-:S02]  /*7ee0*/  @!P4 IMAD R11, R30, R124, RZ ;  /* 0x0000007c1e0bc224 */ /* 0x000fc400078e02ff */
[--C-:B------:R-:W-:Y:S01]  /*7ef0*/  @!P1 IMAD.X R7, R10, 0x1, R129.reuse, P3 ;  /* 0x000000010a079824 */ /* 0x100fe200018e0681 */
[----:B------:R-:W-:Y:S01]  /*7f00*/  @!P4 IADD3 R8, P3, R21, R132, RZ ;  /* 0x000000841508c210 */ /* 0x000fe20007f7e0ff */
[-C--:B------:R-:W-:Y:S02]  /*7f10*/  @!P2 IMAD R31, R31, R124.reuse, RZ ;  /* 0x0000007c1f1fa224 */ /* 0x080fe400078e02ff */
[----:B------:R-:W-:Y:S01]  /*7f20*/  @!P0 IMAD R29, R29, R124, RZ ;  /* 0x0000007c1d1d8224 */ /* 0x000fe200078e02ff */
[----:B------:R1:W-:Y:S01]  /*7f30*/  @!P1 STG.E.U8 desc[UR38][R6.64+0x21], R27 ;  /* 0x0000211b06009986 */ /* 0x0003e2000c101126 */
[--C-:B------:R-:W-:Y:S01]  /*7f40*/  @!P4 IMAD.X R9, R14, 0x1, R129.reuse, P3 ;  /* 0x000000010e09c824 */ /* 0x100fe200018e0681 */
[----:B0-----:R-:W-:Y:S02]  /*7f50*/  @!P2 IADD3 R4, P3, R23, R132, RZ ;  /* 0x000000841704a210 */ /* 0x001fe40007f7e0ff */
[----:B------:R1:W-:Y:S03]  /*7f60*/  @!P5 STG.E.U8 desc[UR38][R12.64+0x28], R3 ;  /* 0x000028030c00d986 */ /* 0x0003e6000c101126 */
[----:B------:R-:W-:Y:S01]  /*7f70*/  @!P2 IMAD.X R5, R10, 0x1, R129, P3 ;  /* 0x000000010a05a824 */ /* 0x000fe200018e0681 */
[----:B------:R1:W-:Y:S04]  /*7f80*/  @!P0 STG.E.U8 desc[UR38][R12.64+0x29], R29 ;  /* 0x0000291d0c008986 */ /* 0x0003e8000c101126 */
[----:B------:R1:W-:Y:S04]  /*7f90*/  @!P4 STG.E.U8 desc[UR38][R8.64+0x28], R11 ;  /* 0x0000280b0800c986 */ /* 0x0003e8000c101126 */
[----:B------:R1:W-:Y:S02]  /*7fa0*/  @!P2 STG.E.U8 desc[UR38][R4.64+0x29], R31 ;  /* 0x0000291f0400a986 */ /* 0x0003e4000c101126 */
.L_x_56:
[----:B------:R-:W-:Y:S05]  /*7fb0*/  BSYNC B0 ;  /* 0x0000000000007941 */ /* 0x000fea0003800000 */
.L_x_32:
[----:B------:R-:W-:Y:S01]  /*7fc0*/  IADD3 R16, P0, R16, UR36, RZ ;  /* 0x0000002410107c10 */ /* 0x000fe2000ff1e0ff */
[----:B------:R-:W-:Y:S01]  /*7fd0*/  ULDC.64 UR4, c[0x0][0x650] ;  /* 0x0001940000047ab9 */ /* 0x000fe20000000a00 */
[----:B-1----:R-:W-:Y:S01]  /*7fe0*/  PRMT R3, RZ, 0x7610, R3 ;  /* 0x00007610ff037816 */ /* 0x002fe20000000003 */
[----:B------:R-:W-:Y:S01]  /*7ff0*/  IMAD.MOV.U32 R122, RZ, RZ, -0x1 ;  /* 0xffffffffff7a7424 */ /* 0x000fe200078e00ff */
[----:B------:R-:W-:Y:S01]  /*8000*/  IADD3.X R17, R17, UR42, RZ, P0, !PT ;  /* 0x0000002a11117c10 */ /* 0x000fe200087fe4ff */
[----:B0-----:R-:W-:Y:S01]  /*8010*/  IMAD.MOV.U32 R23, RZ, RZ, -0x1 ;  /* 0xffffffffff177424 */ /* 0x001fe200078e00ff */
[----:B------:R-:W-:-:S04]  /*8020*/  ISETP.GE.U32.AND P0, PT, R16, UR4, PT ;  /* 0x0000000410007c0c */ /* 0x000fc8000bf06070 */
[----:B------:R-:W-:-:S13]  /*8030*/  ISETP.GE.U32.AND.EX P0, PT, R17, UR5, PT, P0 ;  /* 0x0000000511007c0c */ /* 0x000fda000bf06100 */
[----:B------:R-:W-:Y:S05]  /*8040*/  @P0 BRA `(.L_x_57) ;  /* 0x0000000400500947 */ /* 0x000fea0003800000 */
[----:B------:R-:W0:Y:S01]  /*8050*/  LDC.64 R10, c[0x0][0x628] ;  /* 0x00018a00ff0a7b82 */ /* 0x000e220000000a00 */
[----:B------:R-:W1:Y:S01]  /*8060*/  S2R R12, SR_CTAID.X ;  /* 0x00000000000c7919 */ /* 0x000e620000002500 */
[----:B------:R-:W-:Y:S02]  /*8070*/  IMAD.MOV.U32 R8, RZ, RZ, R16 ;  /* 0x000000ffff087224 */ /* 0x000fe400078e0010 */
[----:B------:R-:W-:Y:S01]  /*8080*/  IMAD.MOV.U32 R9, RZ, RZ, R17 ;  /* 0x000000ffff097224 */ /* 0x000fe200078e0011 */
[----:B------:R-:W2:Y:S03]  /*8090*/  S2R R20, SR_CTAID.Y ;  /* 0x0000000000147919 */ /* 0x000ea60000002600 */
[----:B------:R-:W3:Y:S08]  /*80a0*/  LDC R0, c[0x0][0x630] ;  /* 0x00018c00ff007b82 */ /* 0x000ef00000000800 */
[----:B------:R-:W4:Y:S01]  /*80b0*/  LDC.64 R14, c[0x0][0x620] ;  /* 0x00018800ff0e7b82 */ /* 0x000f220000000a00 */
[----:B0-----:R-:W-:-:S04]  /*80c0*/  ISETP.NE.U32.AND P0, PT, R10, RZ, PT ;  /* 0x000000ff0a00720c */ /* 0x001fc80003f05070 */
[----:B------:R-:W-:-:S13]  /*80d0*/  ISETP.NE.AND.EX P0, PT, R11, RZ, PT, P0 ;  /* 0x000000ff0b00720c */ /* 0x000fda0003f05300 */
[----:B-1234-:R-:W-:Y:S05]  /*80e0*/  @!P0 BRA `(.L_x_58) ;  /* 0x0000000000288947 */ /* 0x01efea0003800000 */
        /* <DEDUP_REMOVED lines=10> */
.L_x_58:
[-CC-:B------:R-:W-:Y:S01]  /*8190*/  SHF.R.U64 R23, R8, R0.reuse, R9.reuse ;  /* 0x0000000008177219 */ /* 0x180fe20000001209 */
[----:B------:R-:W0:Y:S01]  /*81a0*/  LDC.64 R26, c[0x0][0x640] ;  /* 0x00019000ff1a7b82 */ /* 0x000e220000000a00 */
[----:B------:R-:W-:Y:S01]  /*81b0*/  SHF.R.U32.HI R0, RZ, R0, R9 ;  /* 0x00000000ff007219 */ /* 0x000fe20000011609 */
[----:B------:R-:W-:Y:S01]  /*81c0*/  ULDC UR4, c[0x0][0x150] ;  /* 0x0000540000047ab9 */ /* 0x000fe20000000800 */
[----:B------:R-:W-:Y:S02]  /*81d0*/  IADD3 R3, P0, RZ, -R23, RZ ;  /* 0x80000017ff037210 */ /* 0x000fe40007f1e0ff */
[----:B------:R-:W-:-:S03]  /*81e0*/  I2FP.F32.U32 R7, R12 ;  /* 0x0000000c00077245 */ /* 0x000fc60000201000 */
[----:B------:R-:W1:Y:S01]  /*81f0*/  LDC R6, c[0x0][0x618] ;  /* 0x00018600ff067b82 */ /* 0x000e620000000800 */
[----:B------:R-:W-:Y:S02]  /*8200*/  IMAD.X R5, RZ, RZ, ~R0, P0 ;  /* 0x000000ffff057224 */ /* 0x000fe400000e0e00 */
[----:B------:R-:W-:Y:S01]  /*8210*/  FMUL R7, R7, UR4 ;  /* 0x0000000407077c20 */ /* 0x000fe20008400000 */
[----:B------:R-:W-:Y:S01]  /*8220*/  ULDC UR4, c[0x0][0x154] ;  /* 0x0000550000047ab9 */ /* 0x000fe20000000800 */
[-C--:B------:R-:W-:Y:S02]  /*8230*/  IMAD R0, R5, R14.reuse, RZ ;  /* 0x0000000e05007224 */ /* 0x080fe400078e02ff */
[C---:B------:R-:W-:Y:S01]  /*8240*/  IMAD.WIDE.U32 R4, R3.reuse, R14, R16 ;  /* 0x0000000e03047225 */ /* 0x040fe200078e0010 */
[----:B------:R-:W2:Y:S01]  /*8250*/  LDC R8, c[0x0][0x608] ;  /* 0x00018200ff087b82 */ /* 0x000ea20000000800 */
[----:B------:R-:W3:Y:S02]  /*8260*/  F2I.U32.TRUNC.NTZ R7, R7 ;  /* 0x0000000700077305 */ /* 0x000ee4000020f000 */
[----:B------:R-:W-:Y:S01]  /*8270*/  IMAD R3, R3, R15, R0 ;  /* 0x0000000f03037224 */ /* 0x000fe200078e0200 */
[----:B------:R-:W-:-:S03]  /*8280*/  I2FP.F32.U32 R0, R20 ;  /* 0x0000001400007245 */ /* 0x000fc60000201000 */
[----:B------:R-:W-:Y:S01]  /*8290*/  IMAD.IADD R3, R5, 0x1, R3 ;  /* 0x0000000105037824 */ /* 0x000fe200078e0203 */
[----:B------:R-:W4:Y:S01]  /*82a0*/  LDC R11, c[0x0][0x658] ;  /* 0x00019600ff0b7b82 */ /* 0x000f220000000800 */
[----:B0-----:R-:W-:-:S04]  /*82b0*/  ISETP.NE.U32.AND P0, PT, R26, RZ, PT ;  /* 0x000000ff1a00720c */ /* 0x001fc80003f05070 */
[----:B------:R-:W-:-:S03]  /*82c0*/  ISETP.NE.AND.EX P0, PT, R27, RZ, PT, P0 ;  /* 0x000000ff1b00720c */ /* 0x000fc60003f05300 */
[----:B------:R-:W0:Y:S01]  /*82d0*/  LDC R9, c[0x0][0x144] ;  /* 0x00005100ff097b82 */ /* 0x000e220000000800 */
[-C--:B-1----:R-:W-:Y:S01]  /*82e0*/  SHF.R.U64 R10, R4, R6.reuse, R3 ;  /* 0x00000006040a7219 */ /* 0x082fe20000001203 */
[----:B---3--:R-:W-:Y:S01]  /*82f0*/  IMAD.MOV R7, RZ, RZ, -R7 ;  /* 0x000000ffff077224 */ /* 0x008fe200078e0a07 */
[----:B------:R-:W-:Y:S01]  /*8300*/  SHF.R.U32.HI R3, RZ, R6, R3 ;  /* 0x00000006ff037219 */ /* 0x000fe20000011603 */
[----:B------:R-:W-:-:S04]  /*8310*/  FMUL R6, R0, UR4 ;  /* 0x0000000400067c20 */ /* 0x000fc80008400000 */
[----:B------:R-:W1:Y:S01]  /*8320*/  LDC R21, c[0x0][0x148] ;  /* 0x00005200ff157b82 */ /* 0x000e620000000800 */
[----:B------:R3:W0:Y:S01]  /*8330*/  F2I.U32.TRUNC.NTZ R14, R6 ;  /* 0x00000006000e7305 */ /* 0x000622000020f000 */
[-CC-:B--2---:R-:W-:Y:S02]  /*8340*/  SHF.R.U64 R13, R10, R8.reuse, R3.reuse ;  /* 0x000000080a0d7219 */ /* 0x184fe40000001203 */
[----:B------:R-:W-:-:S04]  /*8350*/  SHF.R.U32.HI R0, RZ, R8, R3 ;  /* 0x00000008ff007219 */ /* 0x000fc80000011603 */
[----:B------:R-:W2:Y:S01]  /*8360*/  LDC R24, c[0x0][0x600] ;  /* 0x00018000ff187b82 */ /* 0x000ea20000000800 */
[-CC-:B----4-:R-:W-:Y:S02]  /*8370*/  SHF.R.U64 R15, R13, R11.reuse, R0.reuse ;  /* 0x0000000b0d0f7219 */ /* 0x190fe40000001200 */
[----:B------:R-:W-:-:S03]  /*8380*/  SHF.R.U32.HI R5, RZ, R11, R0 ;  /* 0x0000000bff057219 */ /* 0x000fc60000011600 */
[----:B------:R-:W-:Y:S02]  /*8390*/  IMAD.MOV.U32 R4, RZ, RZ, R15 ;  /* 0x000000ffff047224 */ /* 0x000fe400078e000f */
[----:B------:R-:W4:Y:S01]  /*83a0*/  LDC R28, c[0x0][0x648] ;  /* 0x00019200ff1c7b82 */ /* 0x000f220000000800 */
[----:B0-----:R-:W-:-:S07]  /*83b0*/  IMAD R25, R9, R7, R12 ;  /* 0x0000000709197224 */ /* 0x001fce00078e020c */
[----:B------:R-:W0:Y:S08]  /*83c0*/  LDC R29, c[0x0][0x638] ;  /* 0x00018e00ff1d7b82 */ /* 0x000e300000000800 */
[----:B------:R-:W0:Y:S01]  /*83d0*/  LDC R30, c[0x0][0x610] ;  /* 0x00018400ff1e7b82 */ /* 0x000e220000000800 */
[----:B-123--:R-:W-:Y:S05]  /*83e0*/  @!P0 BRA `(.L_x_59) ;  /* 0x0000000000288947 */ /* 0x00efea0003800000 */
[----:B------:R-:W1:Y:S02]  /*83f0*/  LDC R0, c[0x0][0x64c] ;  /* 0x00019300ff007b82 */ /* 0x000e640000000800 */
[----:B-1----:R-:W-:-:S05]  /*8400*/  IADD3 R3, P0, R15, R0, RZ ;  /* 0x000000000f037210 */ /* 0x002fca0007f1e0ff */
        /* <DEDUP_REMOVED lines=8> */
.L_x_59:
[----:B------:R-:W-:Y:S01]  /*8490*/  ISETP.NE.AND P0, PT, R2, 0x1, PT ;  /* 0x000000010200780c */ /* 0x000fe20003f05270 */
[----:B------:R-:W-:Y:S01]  /*84a0*/  IMAD.MOV R14, RZ, RZ, -R14 ;  /* 0x000000ffff0e7224 */ /* 0x000fe200078e0a0e */
[----:B----4-:R-:W-:Y:S01]  /*84b0*/  SHF.R.U64 R3, R4, R28, R5 ;  /* 0x0000001c04037219 */ /* 0x010fe20000001205 */
[----:B------:R-:W-:Y:S01]  /*84c0*/  VIADD R5, R24, 0xffffffff ;  /* 0xffffffff18057836 */ /* 0x000fe20000000000 */
[----:B------:R-:W-:-:S03]  /*84d0*/  LOP3.LUT R0, R13, R136, RZ, 0xc0, !PT ;  /* 0x000000880d007212 */ /* 0x000fc600078ec0ff */
[----:B------:R-:W-:Y:S01]  /*84e0*/  IMAD.MOV R4, RZ, RZ, -R3 ;  /* 0x000000ffff047224 */ /* 0x000fe200078e0a03 */
[----:B------:R-:W-:Y:S01]  /*84f0*/  LOP3.LUT R10, R10, R5, RZ, 0xc0, !PT ;  /* 0x000000050a0a7212 */ /* 0x000fe200078ec0ff */
[----:B------:R-:W-:Y:S02]  /*8500*/  IMAD R0, R127, R3, R0 ;  /* 0x000000037f007224 */ /* 0x000fe400078e0200 */
[----:B0-----:R-:W-:Y:S02]  /*8510*/  IMAD R3, R4, R29, R15 ;  /* 0x0000001d04037224 */ /* 0x001fe400078e020f */
[----:B------:R-:W-:Y:S02]  /*8520*/  @P0 IMAD R25, R21, R14, R20 ;  /* 0x0000000e15190224 */ /* 0x000fe400078e0214 */
[----:B------:R-:W-:Y:S02]  /*8530*/  IMAD R5, R3, R24, R10 ;  /* 0x0000001803057224 */ /* 0x000fe400078e020a */
[----:B------:R-:W-:-:S02]  /*8540*/  IMAD R0, R0, R30, R25 ;  /* 0x0000001e00007224 */ /* 0x000fc400078e0219 */
[----:B------:R-:W-:-:S03]  /*8550*/  IMAD.MOV.U32 R4, RZ, RZ, 0x1 ;  /* 0x00000001ff047424 */ /* 0x000fc600078e00ff */
[----:B------:R-:W-:Y:S02]  /*8560*/  SEL R122, R5, R0, !P0 ;  /* 0x00000000057a7207 */ /* 0x000fe40004000000 */
[----:B------:R-:W-:Y:S02]  /*8570*/  PRMT R3, R4, 0x7610, R3 ;  /* 0x0000761004037816 */ /* 0x000fe40000000003 */
[----:B------:R-:W-:-:S07]  /*8580*/  SEL R0, R0, R5, !P0 ;  /* 0x0000000500007207 */ /* 0x000fce0004000000 */
.L_x_57:
[----:B------:R-:W-:Y:S01]  /*8590*/  LOP3.LUT P0, RZ, R3, 0xff, RZ, 0xc0, !PT ;  /* 0x000000ff03ff7812 */ /* 0x000fe2000780c0ff */
[----:B------:R-:W-:Y:S01]  /*85a0*/  UIMAD.WIDE.U32 UR4, UR41, -0x55555555, URZ ;  /* 0xaaaaaaab290478a5 */ /* 0x000fe2000f8e003f */
[----:B------:R-:W-:-:S03]  /*85b0*/  IMAD.MOV.U32 R123, RZ, RZ, R0 ;  /* 0x000000ffff7b7224 */ /* 0x000fc600078e0000 */
[----:B------:R-:W-:-:S04]  /*85c0*/  USHF.R.U32.HI UR4, URZ, 0x2, UR5 ;  /* 0x000000023f047899 */ /* 0x000fc80008011605 */
[----:B------:R-:W-:-:S04]  /*85d0*/  UIMAD UR41, UR4, -0x6, UR41 ;  /* 0xfffffffa042978a4 */ /* 0x000fc8000f8e0229 */
[----:B------:R-:W-:Y:S08]  /*85e0*/  @P0 BRA `(.L_x_60) ;  /* 0xffffff8c00c00947 */ /* 0x000ff0000383ffff */
[----:B------:R-:W-:Y:S05]  /*85f0*/  EXIT ;  /* 0x000000000000794d */ /* 0x000fea0003800000 */
.L_x_7:
        /* <DEDUP_REMOVED lines=26> */
.L_x_62:
[----:B------:R-:W0:Y:S01]  /*87a0*/  LDC.64 R32, c[0x0][0x640] ;  /* 0x00019000ff207b82 */ /* 0x000e220000000a00 */
[-CC-:B------:R-:W-:Y:S01]  /*87b0*/  SHF.R.U64 R22, R14, R8.reuse, R15.reuse ;  /* 0x000000080e167219 */ /* 0x180fe2000000120f */
[----:B------:R-:W-:Y:S01]  /*87c0*/  IMAD.MOV.U32 R25, RZ, RZ, 0x1 ;  /* 0x00000001ff197424 */ /* 0x000fe200078e00ff */
[----:B------:R-:W-:Y:S02]  /*87d0*/  SHF.R.U32.HI R7, RZ, R8, R15 ;  /* 0x00000008ff077219 */ /* 0x000fe4000001160f */
[----:B------:R-:W-:-:S03]  /*87e0*/  IADD3 R13, P0, RZ, -R22, RZ ;  /* 0x80000016ff0d7210 */ /* 0x000fc60007f1e0ff */
[----:B------:R-:W1:Y:S02]  /*87f0*/  LDC R12, c[0x0][0x618] ;  /* 0x00018600ff0c7b82 */ /* 0x000e640000000800 */
[----:B------:R-:W-:Y:S02]  /*8800*/  IMAD.X R7, RZ, RZ, ~R7, P0 ;  /* 0x000000ffff077224 */ /* 0x000fe400000e0e07 */
[----:B------:R-:W-:-:S04]  /*8810*/  IMAD.WIDE.U32 R10, R13, R26, R16 ;  /* 0x0000001a0d0a7225 */ /* 0x000fc800078e0010 */
[----:B------:R-:W2:Y:S01]  /*8820*/  LDC R14, c[0x0][0x608] ;  /* 0x00018200ff0e7b82 */ /* 0x000ea20000000800 */
[----:B------:R-:W-:-:S04]  /*8830*/  IMAD R8, R7, R26, RZ ;  /* 0x0000001a07087224 */ /* 0x000fc800078e02ff */
[----:B------:R-:W-:-:S03]  /*8840*/  IMAD R7, R13, R27, R8 ;  /* 0x0000001b0d077224 */ /* 0x000fc600078e0208 */
[----:B------:R-:W3:Y:S01]  /*8850*/  LDC R30, c[0x0][0x658] ;  /* 0x00019600ff1e7b82 */ /* 0x000ee20000000800 */
[----:B------:R-:W-:Y:S01]  /*8860*/  IMAD.IADD R7, R11, 0x1, R7 ;  /* 0x000000010b077824 */ /* 0x000fe200078e0207 */
[----:B0-----:R-:W-:Y:S01]  /*8870*/  ISETP.NE.U32.AND P0, PT, R32, RZ, PT ;  /* 0x000000ff2000720c */ /* 0x001fe20003f05070 */
[----:B------:R-:W-:-:S03]  /*8880*/  IMAD.MOV.U32 R11, RZ, RZ, -0x1 ;  /* 0xffffffffff0b7424 */ /* 0x000fc600078e00ff */
        /* <DEDUP_REMOVED lines=8> */
[-C--:B---3--:R-:W-:Y:S02]  /*8910*/  SHF.L.U32 R10, R11, R30.reuse, RZ ;  /* 0x0000001e0b0a7219 */ /* 0x088fe400000006ff */
[--C-:B------:R-:W-:Y:S02]  /*8920*/  SHF.R.U64 R28, R26, R30, R7.reuse ;  /* 0x0000001e1a1c7219 */ /* 0x100fe40000001207 */
[----:B------:R-:W-:Y:S02]  /*8930*/  LOP3.LUT R27, RZ, R10, RZ, 0x33, !PT ;  /* 0x0000000aff1b7212 */ /* 0x000fe400078e33ff */
[----:B------:R-:W-:Y:S01]  /*8940*/  SHF.R.U32.HI R11, RZ, R30, R7 ;  /* 0x0000001eff0b7219 */ /* 0x000fe20000011607 */
[----:B------:R-:W3:Y:S01]  /*8950*/  LDC R29, c[0x0][0x610] ;  /* 0x00018400ff1d7b82 */ /* 0x000ee20000000800 */
[----:B------:R-:W-:Y:S01]  /*8960*/  IMAD.MOV.U32 R10, RZ, RZ, R28 ;  /* 0x000000ffff0a7224 */ /* 0x000fe200078e001c */
[----:B------:R-:W-:Y:S06]  /*8970*/  @!P0 BRA `(.L_x_63) ;  /* 0x0000000000288947 */ /* 0x000fec0003800000 */
        /* <DEDUP_REMOVED lines=10> */
.L_x_63:
[----:B------:R-:W-:Y:S02]  /*8a20*/  ISETP.NE.AND P0, PT, R2, 0x1, PT ;  /* 0x000000010200780c */ /* 0x000fe40003f05270 */
[----:B-1----:R-:W-:Y:S01]  /*8a30*/  SHF.R.U64 R8, R10, R8, R11 ;  /* 0x000000080a087219 */ /* 0x002fe2000000120b */
[----:B0-----:R-:W-:Y:S01]  /*8a40*/  VIADD R11, R21, 0xffffffff ;  /* 0xffffffff150b7836 */ /* 0x001fe20000000000 */
[----:B------:R-:W-:Y:S02]  /*8a50*/  SHF.L.U32 R25, R25, R30, RZ ;  /* 0x0000001e19197219 */ /* 0x000fe400000006ff */
[----:B------:R-:W-:Y:S01]  /*8a60*/  LOP3.LUT R5, R26, R27, RZ, 0xc0, !PT ;  /* 0x0000001b1a057212 */ /* 0x000fe200078ec0ff */
[----:B------:R-:W-:-:S04]  /*8a70*/  IMAD.MOV R7, RZ, RZ, -R8 ;  /* 0x000000ffff077224 */ /* 0x000fc800078e0a08 */
[----:B------:R-:W-:Y:S02]  /*8a80*/  IMAD R5, R25, R8, R5 ;  /* 0x0000000819057224 */ /* 0x000fe400078e0205 */
[----:B------:R-:W-:Y:S01]  /*8a90*/  @P0 IMAD R6, R9, R24, R4 ;  /* 0x0000001809060224 */ /* 0x000fe200078e0204 */
[----:B------:R-:W-:Y:S01]  /*8aa0*/  LOP3.LUT R9, R20, R11, RZ, 0xc0, !PT ;  /* 0x0000000b14097212 */ /* 0x000fe200078ec0ff */
[----:B--2---:R-:W-:Y:S02]  /*8ab0*/  IMAD R4, R7, R23, R28 ;  /* 0x0000001707047224 */ /* 0x004fe400078e021c */
[----:B---3--:R-:W-:Y:S02]  /*8ac0*/  IMAD R6, R5, R29, R6 ;  /* 0x0000001d05067224 */ /* 0x008fe400078e0206 */
[----:B------:R-:W-:Y:S02]  /*8ad0*/  IMAD R5, R4, R21, R9 ;  /* 0x0000001504057224 */ /* 0x000fe400078e0209 */
[----:B------:R-:W-:-:S02]  /*8ae0*/  IMAD.MOV.U32 R8, RZ, RZ, 0x1 ;  /* 0x00000001ff087424 */ /* 0x000fc400078e00ff */
[----:B------:R-:W-:Y:S01]  /*8af0*/  IMAD.MOV.U32 R7, RZ, RZ, R22 ;  /* 0x000000ffff077224 */ /* 0x000fe200078e0016 */
[----:B------:R-:W-:Y:S02]  /*8b00*/  SEL R21, R5, R6, !P0 ;  /* 0x0000000605157207 */ /* 0x000fe40004000000 */
[----:B------:R-:W-:-:S07]  /*8b10*/  SEL R20, R6, R5, !P0 ;  /* 0x0000000506147207 */ /* 0x000fce0004000000 */
.L_x_61:
[----:B------:R-:W-:-:S08]  /*8b20*/  NOP ;  /* 0x0000000000007918 */ /* 0x000fd00000000000 */
[----:B------:R-:W0:-:S00]  /*8b30*/  USETMAXREG.DEALLOC.CTAPOOL 0x28 ;  /* 0x00000028000079c8 */ /* 0x000e0000080e0500 */
[----:B0-----:R-:W-:-:S13]  /*8b40*/  ISETP.NE.AND P0, PT, R3, RZ, PT ;  /* 0x000000ff0300720c */ /* 0x001fda0003f05270 */
[----:B------:R-:W-:Y:S05]  /*8b50*/  @P0 EXIT ;  /* 0x000000000000094d */ /* 0x000fea0003800000 */
[----:B------:R-:W-:Y:S01]  /*8b60*/  LOP3.LUT P0, RZ, R8, 0xff, RZ, 0xc0, !PT ;  /* 0x000000ff08ff7812 */ /* 0x000fe2000780c0ff */
[----:B------:R-:W-:Y:S02]  /*8b70*/  IMAD.MOV.U32 R3, RZ, RZ, 0x1 ;  /* 0x00000001ff037424 */ /* 0x000fe400078e00ff */
[----:B------:R-:W-:-:S10]  /*8b80*/  IMAD.MOV.U32 R8, RZ, RZ, RZ ;  /* 0x000000ffff087224 */ /* 0x000fd400078e00ff */
[----:B------:R-:W-:Y:S05]  /*8b90*/  @!P0 BRA `(.L_x_64) ;  /* 0x0000000c00288947 */ /* 0x000fea0003800000 */
[----:B------:R-:W0:Y:S01]  /*8ba0*/  LDC R3, c[0x0][0x28c] ;  /* 0x0000a300ff037b82 */ /* 0x000e220000000800 */
[----:B------:R-:W1:Y:S01]  /*8bb0*/  S2R R10, SR_CgaCtaId ;  /* 0x00000000000a7919 */ /* 0x000e620000008800 */
[----:B------:R-:W-:Y:S01]  /*8bc0*/  IMAD.MOV.U32 R13, RZ, RZ, 0x600 ;  /* 0x00000600ff0d7424 */ /* 0x000fe200078e00ff */
[----:B------:R-:W-:Y:S01]  /*8bd0*/  ULDC UR5, c[0x0][0x658] ;  /* 0x0001960000057ab9 */ /* 0x000fe20000000800 */
[----:B------:R-:W-:Y:S01]  /*8be0*/  UMOV UR6, 0xffffffff ;  /* 0xffffffff00067882 */ /* 0x000fe20000000000 */
[----:B------:R-:W-:Y:S01]  /*8bf0*/  BSSY B0, `(.L_x_64) ;  /* 0x00000c4000007945 */ /* 0x000fe20003800000 */
[----:B------:R-:W-:Y:S01]  /*8c00*/  USHF.L.U32 UR6, UR6, UR5, URZ ;  /* 0x0000000506067299 */ /* 0x000fe2000800063f */
[----:B------:R-:W-:Y:S01]  /*8c10*/  IMAD.MOV.U32 R12, RZ, RZ, 0x1 ;  /* 0x00000001ff0c7424 */ /* 0x000fe200078e00ff */
[----:B------:R-:W-:Y:S01]  /*8c20*/  LOP3.LUT R9, R18, 0x2, RZ, 0xfc, !PT ;  /* 0x0000000212097812 */ /* 0x000fe200078efcff */
[----:B------:R-:W-:Y:S01]  /*8c30*/  IMAD.MOV.U32 R8, RZ, RZ, RZ ;  /* 0x000000ffff087224 */ /* 0x000fe200078e00ff */
[----:B------:R-:W-:Y:S01]  /*8c40*/  ULDC UR4, c[0x0][0x600] ;  /* 0x0001800000047ab9 */ /* 0x000fe20000000800 */
[----:B------:R-:W-:Y:S01]  /*8c50*/  UMOV UR7, 0x1 ;  /* 0x0000000100077882 */ /* 0x000fe20000000000 */
[----:B------:R-:W-:-:S02]  /*8c60*/  UIADD3 UR15, UR4, -0x1, URZ ;  /* 0xffffffff040f7890 */ /* 0x000fc4000fffe03f */
[----:B------:R-:W-:Y:S02]  /*8c70*/  USHF.L.U32 UR17, UR7, UR5, URZ ;  /* 0x0000000507117299 */ /* 0x000fe4000800063f */
[----:B------:R-:W-:Y:S01]  /*8c80*/  ULOP3.LUT UR16, URZ, UR6, URZ, 0x33, !UPT ;  /* 0x000000063f107292 */ /* 0x000fe2000f8e333f */
[----:B------:R-:W-:Y:S01]  /*8c90*/  ULDC.64 UR20, c[0x0][0x198] ;  /* 0x0000660000147ab9 */ /* 0x000fe20000000a00 */
[----:B0-----:R-:W-:-:S05]  /*8ca0*/  VIADD R3, R3, 0x3f ;  /* 0x0000003f03037836 */ /* 0x001fca0000000000 */
[----:B------:R-:W-:-:S04]  /*8cb0*/  SHF.R.S32.HI R4, RZ, 0x1f, R3 ;  /* 0x0000001fff047819 */ /* 0x000fc80000011403 */
[----:B------:R-:W-:Y:S01]  /*8cc0*/  LEA.HI R4, R4, R3, RZ, 0x6 ;  /* 0x0000000304047211 */ /* 0x000fe200078f30ff */
[----:B------:R-:W-:Y:S01]  /*8cd0*/  IMAD.MOV.U32 R3, RZ, RZ, 0x1 ;  /* 0x00000001ff037424 */ /* 0x000fe200078e00ff */
[----:B-1----:R-:W-:Y:S02]  /*8ce0*/  LOP3.LUT R10, R10, 0x1, RZ, 0xc0, !PT ;  /* 0x000000010a0a7812 */ /* 0x002fe400078ec0ff */
[----:B------:R-:W-:-:S03]  /*8cf0*/  SHF.R.S32.HI R11, RZ, 0x6, R4 ;  /* 0x00000006ff0b7819 */ /* 0x000fc60000011404 */
[----:B------:R-:W-:Y:S02]  /*8d00*/  IMAD R13, R10, R13, 0x30180 ;  /* 0x000301800a0d7424 */ /* 0x000fe400078e020d */
[----:B------:R-:W-:-:S07]  /*8d10*/  VIADD R19, R11, 0x1 ;  /* 0x000000010b137836 */ /* 0x000fce0000000000 */
.L_x_75:
[----:B------:R-:W-:-:S03]  /*8d20*/  UMOV UR4, 0xffffffff ;  /* 0xffffffff00047882 */ /* 0x000fc60000000000 */
[----:B------:R-:W-:Y:S05]  /*8d30*/  BRA.DIV UR4, `(.L_x_65) ;  /* 0x0000000e04f07947 */ /* 0x000fea000b800000 */
[----:B------:R-:W-:-:S13]  /*8d40*/  ELECT P6, URZ, PT ;  /* 0x00000000003f782f */ /* 0x000fda00038c0000 */
.L_x_88:
[----:B------:R-:W0:Y:S01]  /*8d50*/  LDC R4, c[0x0][0x28c] ;  /* 0x0000a300ff047b82 */ /* 0x000e220000000800 */
[----:B------:R-:W-:Y:S01]  /*8d60*/  BSSY B1, `(.L_x_66) ;  /* 0x0000039000017945 */ /* 0x000fe20003800000 */
[----:B0-----:R-:W-:-:S13]  /*8d70*/  ISETP.LT.OR P6, PT, R4, 0x1, !P6 ;  /* 0x000000010400780c */ /* 0x001fda00077c1670 */
[----:B------:R-:W-:Y:S05]  /*8d80*/  @P6 BRA `(.L_x_67) ;  /* 0x0000000000d86947 */ /* 0x000fea0003800000 */
[----:B------:R-:W-:Y:S02]  /*8d90*/  IMAD R21, R21, 0x2, R10 ;  /* 0x0000000215157824 */ /* 0x000fe400078e020a */
[----:B------:R-:W-:Y:S02]  /*8da0*/  IMAD.SHL.U32 R20, R20, 0x200, RZ ;  /* 0x0000020014147824 */ /* 0x000fe400078e00ff */
[----:B------:R-:W-:Y:S02]  /*8db0*/  IMAD.MOV.U32 R22, RZ, RZ, RZ ;  /* 0x000000ffff167224 */ /* 0x000fe400078e00ff */
[----:B------:R-:W-:Y:S02]  /*8dc0*/  IMAD.MOV.U32 R4, RZ, RZ, R19 ;  /* 0x000000ffff047224 */ /* 0x000fe400078e0013 */
[----:B------:R-:W-:Y:S02]  /*8dd0*/  IMAD.MOV.U32 R5, RZ, RZ, R3 ;  /* 0x000000ffff057224 */ /* 0x000fe400078e0003 */
[----:B------:R-:W-:-:S02]  /*8de0*/  IMAD.MOV.U32 R6, RZ, RZ, R8 ;  /* 0x000000ffff067224 */ /* 0x000fc400078e0008 */
[----:B------:R-:W-:-:S07]  /*8df0*/  IMAD R21, R21, 0x18, RZ ;  /* 0x0000001815157824 */ /* 0x000fce00078e02ff */
.L_x_70:
[----:B------:R-:W0:Y:S01]  /*8e00*/  S2R R15, SR_CgaCtaId ;  /* 0x00000000000f7919 */ /* 0x000e220000008800 */
[----:B------:R-:W-:Y:S02]  /*8e10*/  MOV R14, 0x400 ;  /* 0x00000400000e7802 */ /* 0x000fe40000000f00 */
[----:B------:R-:W-:Y:S02]  /*8e20*/  ISETP.NE.AND P1, PT, R0, RZ, PT ;  /* 0x000000ff0000720c */ /* 0x000fe40003f25270 */
[----:B0-----:R-:W-:Y:S02]  /*8e30*/  LEA R25, R15, R14, 0x18 ;  /* 0x0000000e0f197211 */ /* 0x001fe400078ec0ff */
[----:B------:R-:W-:-:S09]  /*8e40*/  SHF.L.U32 R14, R5, 0x1f, RZ ;  /* 0x0000001f050e7819 */ /* 0x000fd200000006ff */
[----:B------:R-:W0:Y:S01]  /*8e50*/  @!P1 LDC R15, c[0x0][0x500] ;  /* 0x00014000ff0f9b82 */ /* 0x000e220000000800 */
[----:B------:R-:W-:-:S04]  /*8e60*/  IMAD R23, R6, 0x8, R25 ;  /* 0x0000000806177824 */ /* 0x000fc800078e0219 */
[----:B------:R-:W1:Y:S02]  /*8e70*/  SYNCS.PHASECHK.TRANS64.TRYWAIT P0, [R23+URZ+0x30], R14 ;  /* 0x0000300e170075a7 */ /* 0x000e64000800017f */
[----:B-1----:R-:W-:Y:S05]  /*8e80*/  @!P0 BRA `(.L_x_68) ;  /* 0x0000000c00bc8947 */ /* 0x002fea0003800000 */
.L_x_89:
[----:B-1----:R-:W-:Y:S01]  /*8e90*/  PRMT R14, R9, 0x9910, RZ ;  /* 0x00009910090e7816 */ /* 0x002fe200000000ff */
[----:B0-----:R0:W-:Y:S03]  /*8ea0*/  @!P1 SYNCS.ARRIVE.TRANS64 RZ, [R23+URZ], R15 ;  /* 0x0000000f17ff99a7 */ /* 0x0011e6000800003f */
[----:B------:R-:W-:-:S13]  /*8eb0*/  ISETP.NE.AND P0, PT, R14, 0x2, PT ;  /* 0x000000020e00780c */ /* 0x000fda0003f05270 */
[----:B0-----:R-:W-:Y:S05]  /*8ec0*/  @P0 BRA `(.L_x_69) ;  /* 0x0000000000040947 */ /* 0x001fea0003800000 */
[----:B------:R-:W-:Y:S01]  /*8ed0*/  BPT.TRAP 0x1 ;  /* 0x000000040000795c */ /* 0x000fe20000300000 */
.L_x_69:
[----:B------:R-:W-:Y:S01]  /*8ee0*/  IMAD R14, R6, 0x8000, R25 ;  /* 0x00008000060e7824 */ /* 0x000fe200078e0219 */
[----:B------:R-:W-:Y:S01]  /*8ef0*/  R2UR UR13, R25 ;  /* 0x00000000190d72ca */ /* 0x000fe200000e0000 */
[----:B------:R-:W-:Y:S01]  /*8f00*/  VIADD R4, R4, 0xffffffff ;  /* 0xffffffff04047836 */ /* 0x000fe20000000000 */
[----:B------:R-:W-:Y:S01]  /*8f10*/  R2UR UR9, R23 ;  /* 0x00000000170972ca */ /* 0x000fe200000e0000 */
[----:B------:R-:W-:Y:S01]  /*8f20*/  UIADD3 UR4, UP0, UR20, 0xf0, URZ ;  /* 0x000000f014047890 */ /* 0x000fe2000ff1e03f */
[----:B------:R-:W-:Y:S01]  /*8f30*/  R2UR UR5, R14 ;  /* 0x000000000e0572ca */ /* 0x000fe200000e0000 */
[----:B------:R-:W-:Y:S01]  /*8f40*/  IMAD R14, R6, 0xc00, R13 ;  /* 0x00000c00060e7824 */ /* 0x000fe200078e020d */
[----:B------:R-:W-:Y:S01]  /*8f50*/  R2UR UR11, R20 ;  /* 0x00000000140b72ca */ /* 0x000fe200000e0000 */
[----:B------:R-:W-:Y:S01]  /*8f60*/  UIADD3 UR22, UP1, UR20, 0x1f0, URZ ;  /* 0x000001f014167890 */ /* 0x000fe2000ff3e03f */
[----:B------:R-:W-:Y:S01]  /*8f70*/  R2UR UR10, R22 ;  /* 0x00000000160a72ca */ /* 0x000fe200000e0000 */
[----:B------:R-:W-:Y:S01]  /*8f80*/  VIADD R6, R6, 0x1 ;  /* 0x0000000106067836 */ /* 0x000fe20000000000 */
[----:B------:R-:W-:Y:S01]  /*8f90*/  R2UR UR8, R14 ;  /* 0x000000000e0872ca */ /* 0x000fe200000e0000 */
[----:B------:R-:W-:Y:S01]  /*8fa0*/  UIADD3.X UR23, URZ, UR21, URZ, UP1, !UPT ;  /* 0x000000153f177290 */ /* 0x000fe20008ffe43f */
[----:B------:R-:W-:Y:S01]  /*8fb0*/  R2UR UR12, R7 ;  /* 0x00000000070c72ca */ /* 0x000fe200000e0000 */
[----:B------:R-:W-:Y:S01]  /*8fc0*/  UMOV UR6, 0x0 ;  /* 0x0000000000067882 */ /* 0x000fe20000000000 */
[----:B------:R-:W-:Y:S01]  /*8fd0*/  R2UR UR18, R21 ;  /* 0x00000000151272ca */ /* 0x000fe200000e0000 */
[----:B------:R-:W-:Y:S01]  /*8fe0*/  UMOV UR7, 0x10000000 ;  /* 0x1000000000077882 */ /* 0x000fe20000000000 */
[----:B------:R-:W-:Y:S01]  /*8ff0*/  ISETP.GT.AND P1, PT, R4, 0x1, PT ;  /* 0x000000010400780c */ /* 0x000fe20003f24270 */
[----:B------:R-:W-:Y:S01]  /*9000*/  UIADD3 UR14, UR5, 0x180, URZ ;  /* 0x00000180050e7890 */ /* 0x000fe2000fffe03f */
[----:B------:R-:W-:Y:S01]  /*9010*/  ISETP.NE.AND P0, PT, R6, 0x6, PT ;  /* 0x000000060600780c */ /* 0x000fe20003f05270 */
[----:B------:R-:W-:Y:S01]  /*9020*/  UIADD3.X UR5, URZ, UR21, URZ, UP0, !UPT ;  /* 0x000000153f057290 */ /* 0x000fe200087fe43f */
[----:B------:R-:W-:Y:S01]  /*9030*/  VIADD R22, R22, 0x40 ;  /* 0x0000004016167836 */ /* 0x000fe20000000000 */
[----:B------:R-:W-:Y:S01]  /*9040*/  UMOV UR19, 0x30000 ;  /* 0x0003000000137882 */ /* 0x000fe20000000000 */
[----:B------:R-:W-:Y:S01]  /*9050*/  SEL R14, RZ, 0x1, P0 ;  /* 0x00000001ff0e7807 */ /* 0x000fe20000000000 */
[----:B------:R-:W-:Y:S01]  /*9060*/  UIADD3 UR13, UR13, UR8, URZ ;  /* 0x000000080d0d7290 */ /* 0x000fe2000fffe03f */
[----:B------:R-:W-:-:S02]  /*9070*/  SEL R6, R6, RZ, P0 ;  /* 0x000000ff06067207 */ /* 0x000fc40000000000 */
[----:B------:R-:W-:Y:S01]  /*9080*/  UMOV UR8, UR14 ;  /* 0x0000000e00087c82 */ /* 0x000fe20008000000 */
[----:B------:R-:W-:Y:S01]  /*9090*/  LOP3.LUT R5, R5, R14, RZ, 0x3c, !PT ;  /* 0x0000000e05057212 */ /* 0x000fe200078e3cff */
[----:B------:R0:W-:Y:S02]  /*90a0*/  UTMALDG.3D [UR8], [UR4], desc[UR6] ;  /* 0x00000608040075b4 */ /* 0x0001e40008011000 */
[----:B0-----:R-:W-:Y:S01]  /*90b0*/  UMOV UR11, UR18 ;  /* 0x00000012000b7c82 */ /* 0x001fe20008000000 */
[----:B------:R-:W-:Y:S02]  /*90c0*/  UMOV UR8, UR13 ;  /* 0x0000000d00087c82 */ /* 0x000fe40008000000 */
[----:B------:R0:W-:Y:S02]  /*90d0*/  UTMALDG.3D.MULTICAST [UR8], [UR22], UR19, desc[UR6] ;  /* 0x00000608160073b4 */ /* 0x0001e40008011813 */
[----:B0-----:R-:W-:Y:S05]  /*90e0*/  @P1 BRA `(.L_x_70) ;  /* 0xfffffffc00441947 */ /* 0x001fea000383ffff */
.L_x_67:
[----:B------:R-:W-:Y:S05]  /*90f0*/  BSYNC B1 ;  /* 0x0000000000017941 */ /* 0x000fea0003800000 */
.L_x_66:
[----:B------:R-:W-:Y:S01]  /*9100*/  LOP3.LUT P1, RZ, R12, 0xff, RZ, 0xc0, !PT ;  /* 0x000000ff0cff7812 */ /* 0x000fe2000782c0ff */
[C---:B------:R-:W-:Y:S01]  /*9110*/  IMAD.IADD R7, R11.reuse, 0x1, R8 ;  /* 0x000000010b077824 */ /* 0x040fe200078e0208 */
[----:B------:R-:W-:Y:S01]  /*9120*/  ULDC.64 UR4, c[0x0][0x650] ;  /* 0x0001940000047ab9 */ /* 0x000fe20000000a00 */
[----:B------:R-:W-:Y:S01]  /*9130*/  ISETP.GE.U32.AND P2, PT, R11, 0x6, PT ;  /* 0x000000060b00780c */ /* 0x000fe20003f46070 */
[----:B------:R-:W-:Y:S01]  /*9140*/  BSSY B1, `(.L_x_71) ;  /* 0x000006c000017945 */ /* 0x000fe20003800000 */
[----:B------:R-:W-:Y:S01]  /*9150*/  IMAD.MOV.U32 R20, RZ, RZ, -0x1 ;  /* 0xffffffffff147424 */ /* 0x000fe200078e00ff */
[----:B------:R-:W-:Y:S01]  /*9160*/  ISETP.GT.U32.AND P0, PT, R7, 0x5, PT ;  /* 0x000000050700780c */ /* 0x000fe20003f04070 */
[----:B------:R-:W-:Y:S01]  /*9170*/  IMAD.MOV.U32 R21, RZ, RZ, -0x1 ;  /* 0xffffffffff157424 */ /* 0x000fe200078e00ff */
[----:B------:R-:W-:Y:S02]  /*9180*/  PRMT R12, RZ, 0x7610, R12 ;  /* 0x00007610ff0c7816 */ /* 0x000fe4000000000c */
[----:B------:R-:W-:-:S03]  /*9190*/  ISETP.LT.U32.AND P0, PT, R11, 0x6, P0 ;  /* 0x000000060b00780c */ /* 0x000fc60000701070 */
[----:B------:R-:W0:Y:S01]  /*91a0*/  @P1 S2R R5, SR_CgaCtaId ;  /* 0x0000000000051919 */ /* 0x000e220000008800 */
[----:B------:R-:W-:-:S04]  /*91b0*/  @P1 MOV R4, 0x400 ;  /* 0x0000040000041802 */ /* 0x000fc80000000f00 */
[----:B0-----:R-:W-:Y:S01]  /*91c0*/  @P1 LEA R6, R5, R4, 0x18 ;  /* 0x0000000405061211 */ /* 0x001fe200078ec0ff */
[----:B------:R-:W-:Y:S01]  /*91d0*/  IMAD.WIDE.U32 R4, R7, -0x55555555, RZ ;  /* 0xaaaaaaab07047825 */ /* 0x000fe200078e00ff */
[----:B------:R-:W-:Y:S02]  /*91e0*/  SEL R4, RZ, 0x1, !P0 ;  /* 0x00000001ff047807 */ /* 0x000fe40004000000 */
[----:B------:R0:W-:Y:S01]  /*91f0*/  @P1 SYNCS.ARRIVE.TRANS64.A1T0 RZ, [R6+URZ+0x78], RZ ;  /* 0x000078ff06ff19a7 */ /* 0x0001e2000810003f */
[----:B------:R-:W-:Y:S02]  /*9200*/  IADD3 R16, P1, R16, UR36, RZ ;  /* 0x0000002410107c10 */ /* 0x000fe4000ff3e0ff */
[----:B------:R-:W-:Y:S02]  /*9210*/  LOP3.LUT R3, R3, R4, RZ, 0x3c, !PT ;  /* 0x0000000403037212 */ /* 0x000fe400078e3cff */
[----:B------:R-:W-:Y:S02]  /*9220*/  IADD3.X R17, R17, UR42, RZ, P1, !PT ;  /* 0x0000002a11117c10 */ /* 0x000fe40008ffe4ff */
[----:B------:R-:W-:-:S02]  /*9230*/  ISETP.GE.U32.AND P0, PT, R16, UR4, PT ;  /* 0x0000000410007c0c */ /* 0x000fc4000bf06070 */
[----:B0-----:R-:W-:Y:S02]  /*9240*/  SHF.R.U32.HI R6, RZ, 0x2, R5 ;  /* 0x00000002ff067819 */ /* 0x001fe40000011605 */
[----:B------:R-:W-:Y:S02]  /*9250*/  ISETP.GE.U32.AND.EX P0, PT, R17, UR5, PT, P0 ;  /* 0x0000000511007c0c */ /* 0x000fe4000bf06100 */
[----:B------:R-:W-:Y:S01]  /*9260*/  @P2 LOP3.LUT R3, R3, 0x1, R6, 0x78, !PT ;  /* 0x0000000103032812 */ /* 0x000fe200078e7806 */
[----:B------:R-:W-:Y:S01]  /*9270*/  IMAD R8, R6, -0x6, R7 ;  /* 0xfffffffa06087824 */ /* 0x000fe200078e0207 */
[----:B------:R-:W-:Y:S01]  /*9280*/  PRMT R4, RZ, 0x7610, R4 ;  /* 0x00007610ff047816 */ /* 0x000fe20000000004 */
[----:B------:R-:W-:-:S08]  /*9290*/  IMAD.MOV.U32 R7, RZ, RZ, -0x1 ;  /* 0xffffffffff077424 */ /* 0x000fd000078e00ff */
[----:B------:R-:W-:Y:S05]  /*92a0*/  @P0 BRA `(.L_x_72) ;  /* 0x0000000400540947 */ /* 0x000fea0003800000 */
[----:B------:R-:W0:Y:S01]  /*92b0*/  S2R R15, SR_CTAID.X ;  /* 0x00000000000f7919 */ /* 0x000e220000002500 */
[----:B------:R-:W-:Y:S01]  /*92c0*/  ULDC.64 UR4, c[0x0][0x628] ;  /* 0x00018a0000047ab9 */ /* 0x000fe20000000a00 */
[----:B------:R-:W-:Y:S01]  /*92d0*/  ULDC UR7, c[0x0][0x630] ;  /* 0x00018c0000077ab9 */ /* 0x000fe20000000800 */
[----:B------:R-:W-:Y:S01]  /*92e0*/  ISETP.NE.U32.AND P0, PT, RZ, UR4, PT ;  /* 0x00000004ff007c0c */ /* 0x000fe2000bf05070 */
[----:B------:R-:W1:Y:S01]  /*92f0*/  S2R R20, SR_CTAID.Y ;  /* 0x0000000000147919 */ /* 0x000e620000002600 */
[----:B------:R-:W-:Y:S01]  /*9300*/  ULDC UR8, c[0x0][0x150] ;  /* 0x0000540000087ab9 */ /* 0x000fe20000000800 */
[----:B------:R-:W-:Y:S01]  /*9310*/  IMAD.MOV.U32 R4, RZ, RZ, R16 ;  /* 0x000000ffff047224 */ /* 0x000fe200078e0010 */
[----:B------:R-:W-:Y:S01]  /*9320*/  ISETP.NE.AND.EX P0, PT, RZ, UR5, PT, P0 ;  /* 0x00000005ff007c0c */ /* 0x000fe2000bf05300 */
[----:B------:R-:W-:Y:S01]  /*9330*/  IMAD.MOV.U32 R5, RZ, RZ, R17 ;  /* 0x000000ffff057224 */ /* 0x000fe200078e0011 */
[----:B0-----:R-:W-:-:S11]  /*9340*/  I2FP.F32.U32 R22, R15 ;  /* 0x0000000f00167245 */ /* 0x001fd60000201000 */
[----:B------:R-:W-:Y:S05]  /*9350*/  @!P0 BRA `(.L_x_73) ;  /* 0x0000000000288947 */ /* 0x000fea0003800000 */
[----:B------:R-:W-:Y:S02]  /*9360*/  ULDC UR6, c[0x0][0x634] ;  /* 0x00018d0000067ab9 */ /* 0x000fe40000000800 */
[----:B------:R-:W-:-:S05]  /*9370*/  IADD3 R5, P0, R16, UR6, RZ ;  /* 0x0000000610057c10 */ /* 0x000fca000ff1e0ff */
[----:B------:R-:W-:-:S04]  /*9380*/  IMAD.X R21, RZ, RZ, R17, P0 ;  /* 0x000000ffff157224 */ /* 0x000fc800000e0611 */
[----:B------:R-:W-:-:S04]  /*9390*/  IMAD.WIDE.U32 R6, R21, UR4, RZ ;  /* 0x0000000415067c25 */ /* 0x000fc8000f8e00ff */
[----:B------:R-:W-:-:S04]  /*93a0*/  IMAD.WIDE.U32 R6, P0, R5, UR5, R6 ;  /* 0x0000000505067c25 */ /* 0x000fc8000f800006 */
[----:B------:R-:W-:-:S04]  /*93b0*/  IMAD.WIDE.U32 R4, R5, UR4, RZ ;  /* 0x0000000405047c25 */ /* 0x000fc8000f8e00ff */
[----:B------:R-:W-:Y:S01]  /*93c0*/  IMAD.MOV.U32 R4, RZ, RZ, R7 ;  /* 0x000000ffff047224 */ /* 0x000fe200078e0007 */
[----:B------:R-:W-:Y:S01]  /*93d0*/  IADD3 RZ, P1, R5, R6, RZ ;  /* 0x0000000605ff7210 */ /* 0x000fe20007f3e0ff */
[----:B------:R-:W-:-:S04]  /*93e0*/  IMAD.X R5, RZ, RZ, RZ, P0 ;  /* 0x000000ffff057224 */ /* 0x000fc800000e06ff */
[----:B------:R-:W-:-:S08]  /*93f0*/  IMAD.WIDE.U32.X R4, R21, UR5, R4, P1 ;  /* 0x0000000515047c25 */ /* 0x000fd000088e0404 */
.L_x_73:
[--C-:B------:R-:W-:Y:S01]  /*9400*/  SHF.R.U64 R14, R4, UR7, R5.reuse ;  /* 0x00000007040e7c19 */ /* 0x100fe20008001205 */
[----:B------:R-:W-:Y:S01]  /*9410*/  FMUL R22, R22, UR8 ;  /* 0x0000000816167c20 */ /* 0x000fe20008400000 */
[----:B------:R-:W-:Y:S01]  /*9420*/  SHF.R.U32.HI R4, RZ, UR7, R5 ;  /* 0x00000007ff047c19 */ /* 0x000fe20008011605 */
[----:B------:R-:W0:Y:S01]  /*9430*/  LDC R6, c[0x0][0x144] ;  /* 0x00005100ff067b82 */ /* 0x000e220000000800 */
[----:B------:R-:W-:Y:S01]  /*9440*/  IADD3 R5, P0, RZ, -R14, RZ ;  /* 0x8000000eff057210 */ /* 0x000fe20007f1e0ff */
[----:B------:R-:W-:Y:S01]  /*9450*/  ULDC UR6, c[0x0][0x154] ;  /* 0x0000550000067ab9 */ /* 0x000fe20000000800 */
[----:B-1----:R-:W-:Y:S01]  /*9460*/  I2FP.F32.U32 R7, R20 ;  /* 0x0000001400077245 */ /* 0x002fe20000201000 */
[----:B------:R-:W1:Y:S01]  /*9470*/  F2I.U32.TRUNC.NTZ R22, R22 ;  /* 0x0000001600167305 */ /* 0x000e62000020f000 */
[----:B------:R-:W-:Y:S01]  /*9480*/  ULDC.64 UR4, c[0x0][0x620] ;  /* 0x0001880000047ab9 */ /* 0x000fe20000000a00 */
[----:B------:R-:W-:Y:S01]  /*9490*/  IMAD.X R4, RZ, RZ, ~R4, P0 ;  /* 0x000000ffff047224 */ /* 0x000fe200000e0e04 */
[----:B------:R-:W-:Y:S01]  /*94a0*/  ISETP.NE.AND P2, PT, R2, 0x1, PT ;  /* 0x000000010200780c */ /* 0x000fe20003f45270 */
[----:B------:R-:W-:Y:S01]  /*94b0*/  FMUL R23, R7, UR6 ;  /* 0x0000000607177c20 */ /* 0x000fe20008400000 */
[----:B------:R-:W2:Y:S01]  /*94c0*/  LDC R25, c[0x0][0x148] ;  /* 0x00005200ff197b82 */ /* 0x000ea20000000800 */
[----:B------:R-:W-:Y:S01]  /*94d0*/  IMAD R4, R4, UR4, RZ ;  /* 0x0000000404047c24 */ /* 0x000fe2000f8e02ff */
[----:B------:R-:W-:-:S02]  /*94e0*/  ULDC.64 UR6, c[0x0][0x640] ;  /* 0x0001900000067ab9 */ /* 0x000fc40000000a00 */
[----:B------:R-:W-:Y:S01]  /*94f0*/  ISETP.NE.U32.AND P0, PT, RZ, UR6, PT ;  /* 0x00000006ff007c0c */ /* 0x000fe2000bf05070 */
[----:B------:R-:W3:Y:S01]  /*9500*/  F2I.U32.TRUNC.NTZ R23, R23 ;  /* 0x0000001700177305 */ /* 0x000ee2000020f000 */
[C---:B------:R-:W-:Y:S02]  /*9510*/  IMAD R7, R5.reuse, UR5, R4 ;  /* 0x0000000505077c24 */ /* 0x040fe4000f8e0204 */
[----:B------:R-:W-:Y:S01]  /*9520*/  IMAD.WIDE.U32 R4, R5, UR4, R16 ;  /* 0x0000000405047c25 */ /* 0x000fe2000f8e0010 */
[----:B------:R-:W-:Y:S01]  /*9530*/  ULDC UR4, c[0x0][0x618] ;  /* 0x0001860000047ab9 */ /* 0x000fe20000000800 */
[----:B------:R-:W-:Y:S02]  /*9540*/  ISETP.NE.AND.EX P0, PT, RZ, UR7, PT, P0 ;  /* 0x00000007ff007c0c */ /* 0x000fe4000bf05300 */
[----:B------:R-:W-:Y:S02]  /*9550*/  IMAD.IADD R5, R5, 0x1, R7 ;  /* 0x0000000105057824 */ /* 0x000fe400078e0207 */
[----:B-1----:R-:W-:-:S03]  /*9560*/  IMAD.MOV R22, RZ, RZ, -R22 ;  /* 0x000000ffff167224 */ /* 0x002fc600078e0a16 */
[----:B------:R-:W-:Y:S01]  /*9570*/  SHF.R.U64 R21, R4, UR4, R5 ;  /* 0x0000000404157c19 */ /* 0x000fe20008001205 */
[----:B0-----:R-:W-:Y:S01]  /*9580*/  IMAD R15, R6, R22, R15 ;  /* 0x00000016060f7224 */ /* 0x001fe200078e020f */
[----:B------:R-:W-:Y:S01]  /*9590*/  SHF.R.U32.HI R4, RZ, UR4, R5 ;  /* 0x00000004ff047c19 */ /* 0x000fe20008011605 */
[----:B------:R-:W-:Y:S01]  /*95a0*/  ULDC UR4, c[0x0][0x608] ;  /* 0x0001820000047ab9 */ /* 0x000fe20000000800 */
[----:B---3--:R-:W-:Y:S02]  /*95b0*/  IMAD.MOV R6, RZ, RZ, -R23 ;  /* 0x000000ffff067224 */ /* 0x008fe400078e0a17 */
[--C-:B------:R-:W-:Y:S02]  /*95c0*/  SHF.R.U64 R22, R21, UR4, R4.reuse ;  /* 0x0000000415167c19 */ /* 0x100fe40008001204 */
[----:B------:R-:W-:Y:S01]  /*95d0*/  SHF.R.U32.HI R5, RZ, UR4, R4 ;  /* 0x00000004ff057c19 */ /* 0x000fe20008011604 */
[----:B------:R-:W-:Y:S01]  /*95e0*/  ULDC UR4, c[0x0][0x658] ;  /* 0x0001960000047ab9 */ /* 0x000fe20000000800 */
[----:B--2---:R-:W-:-:S02]  /*95f0*/  @P2 IMAD R15, R25, R6, R20 ;  /* 0x00000006190f2224 */ /* 0x004fc400078e0214 */
[--C-:B------:R-:W-:Y:S02]  /*9600*/  SHF.R.U64 R20, R22, UR4, R5.reuse ;  /* 0x0000000416147c19 */ /* 0x100fe40008001205 */
[----:B------:R-:W-:-:S03]  /*9610*/  SHF.R.U32.HI R23, RZ, UR4, R5 ;  /* 0x00000004ff177c19 */ /* 0x000fc60008011605 */
[----:B------:R-:W-:Y:S02]  /*9620*/  IMAD.MOV.U32 R6, RZ, RZ, R20 ;  /* 0x000000ffff067224 */ /* 0x000fe400078e0014 */
[----:B------:R-:W-:Y:S01]  /*9630*/  IMAD.MOV.U32 R5, RZ, RZ, R23 ;  /* 0x000000ffff057224 */ /* 0x000fe200078e0017 */
[----:B------:R-:W-:Y:S06]  /*9640*/  @!P0 BRA `(.L_x_74) ;  /* 0x00000000002c8947 */ /* 0x000fec0003800000 */
        /* <DEDUP_REMOVED lines=9> */
[----:B------:R-:W-:-:S04]  /*96e0*/  IMAD.WIDE.U32.X R4, R23, UR7, R4, P1 ;  /* 0x0000000717047c25 */ /* 0x000fc800088e0404 */
[----:B------:R-:W-:-:S07]  /*96f0*/  IMAD.MOV.U32 R6, RZ, RZ, R4 ;  /* 0x000000ffff067224 */ /* 0x000fce00078e0004 */
.L_x_74:
[----:B------:R-:W-:Y:S01]  /*9700*/  ULDC UR4, c[0x0][0x648] ;  /* 0x0001920000047ab9 */ /* 0x000fe20000000800 */
[----:B------:R-:W-:Y:S01]  /*9710*/  LOP3.LUT R4, R22, UR16, RZ, 0xc0, !PT ;  /* 0x0000001016047c12 */ /* 0x000fe2000f8ec0ff */
[----:B------:R-:W-:Y:S01]  /*9720*/  ULDC UR5, c[0x0][0x610] ;  /* 0x0001840000057ab9 */ /* 0x000fe20000000800 */
[----:B------:R-:W-:Y:S01]  /*9730*/  SHF.R.U64 R5, R6, UR4, R5 ;  /* 0x0000000406057c19 */ /* 0x000fe20008001205 */
[----:B------:R-:W-:Y:S01]  /*9740*/  ULDC UR4, c[0x0][0x638] ;  /* 0x00018e0000047ab9 */ /* 0x000fe20000000800 */
[----:B------:R-:W-:-:S03]  /*9750*/  LOP3.LUT R21, R21, UR15, RZ, 0xc0, !PT ;  /* 0x0000000f15157c12 */ /* 0x000fc6000f8ec0ff */
[----:B------:R-:W-:Y:S02]  /*9760*/  IMAD.MOV R7, RZ, RZ, -R5 ;  /* 0x000000ffff077224 */ /* 0x000fe400078e0a05 */
[----:B------:R-:W-:Y:S02]  /*9770*/  IMAD R4, R5, UR17, R4 ;  /* 0x0000001105047c24 */ /* 0x000fe4000f8e0204 */
[----:B------:R-:W-:Y:S01]  /*9780*/  IMAD R20, R7, UR4, R20 ;  /* 0x0000000407147c24 */ /* 0x000fe2000f8e0214 */
[----:B------:R-:W-:Y:S01]  /*9790*/  ULDC UR4, c[0x0][0x600] ;  /* 0x0001800000047ab9 */ /* 0x000fe20000000800 */
[----:B------:R-:W-:Y:S02]  /*97a0*/  IMAD R15, R4, UR5, R15 ;  /* 0x00000005040f7c24 */ /* 0x000fe4000f8e020f */
[----:B------:R-:W-:Y:S02]  /*97b0*/  IMAD R20, R20, UR4, R21 ;  /* 0x0000000414147c24 */ /* 0x000fe4000f8e0215 */
[----:B------:R-:W-:-:S02]  /*97c0*/  IMAD.MOV.U32 R4, RZ, RZ, 0x1 ;  /* 0x00000001ff047424 */ /* 0x000fc400078e00ff */
[----:B------:R-:W-:Y:S01]  /*97d0*/  IMAD.MOV.U32 R7, RZ, RZ, R14 ;  /* 0x000000ffff077224 */ /* 0x000fe200078e000e */
[----:B------:R-:W-:Y:S02]  /*97e0*/  SEL R21, R20, R15, !P2 ;  /* 0x0000000f14157207 */ /* 0x000fe40005000000 */
[----:B------:R-:W-:-:S07]  /*97f0*/  SEL R20, R15, R20, !P2 ;  /* 0x000000140f147207 */ /* 0x000fce0005000000 */
.L_x_72:
[----:B------:R-:W-:Y:S05]  /*9800*/  BSYNC B1 ;  /* 0x0000000000017941 */ /* 0x000fea0003800000 */
.L_x_71:
[----:B------:R-:W-:-:S13]  /*9810*/  LOP3.LUT P0, RZ, R4, 0xff, RZ, 0xc0, !PT ;  /* 0x000000ff04ff7812 */ /* 0x000fda000780c0ff */
[----:B------:R-:W-:Y:S05]  /*9820*/  @P0 BRA `(.L_x_75) ;  /* 0xfffffff4003c0947 */ /* 0x000fea000383ffff */
[----:B------:R-:W-:Y:S05]  /*9830*/  BSYNC B0 ;  /* 0x0000000000007941 */ /* 0x000fea0003800000 */
.L_x_64:
[----:B------:R-:W-:-:S03]  /*9840*/  UMOV UR4, 0xffffffff ;  /* 0xffffffff00047882 */ /* 0x000fc60000000000 */
[----:B------:R-:W-:Y:S05]  /*9850*/  BRA.DIV UR4, `(.L_x_76) ;  /* 0x00000006045c7947 */ /* 0x000fea000b800000 */
[----:B------:R-:W-:-:S13]  /*9860*/  ELECT P6, URZ, PT ;  /* 0x00000000003f782f */ /* 0x000fda00038c0000 */
.L_x_92:
[----:B------:R-:W-:Y:S04]  /*9870*/  BSSY B0, `(.L_x_77) ;  /* 0x000003d000007945 */ /* 0x000fe80003800000 */
[----:B------:R-:W-:Y:S05]  /*9880*/  @!P6 BRA `(.L_x_78) ;  /* 0x0000000000ece947 */ /* 0x000fea0003800000 */
[----:B------:R-:W-:-:S04]  /*9890*/  LOP3.LUT R18, R18, 0x2, RZ, 0xfc, !PT ;  /* 0x0000000212127812 */ /* 0x000fc800078efcff */
[----:B------:R-:W-:-:S13]  /*98a0*/  ISETP.NE.AND P0, PT, R18, 0x3, PT ;  /* 0x000000031200780c */ /* 0x000fda0003f05270 */
[----:B------:R-:W-:Y:S05]  /*98b0*/  @!P0 BRA `(.L_x_79) ;  /* 0x0000000000048947 */ /* 0x000fea0003800000 */
[----:B------:R-:W-:Y:S01]  /*98c0*/  BPT.TRAP 0x1 ;  /* 0x000000040000795c */ /* 0x000fe20000300000 */
.L_x_79:
[----:B------:R-:W0:Y:S01]  /*98d0*/  S2R R5, SR_CgaCtaId ;  /* 0x0000000000057919 */ /* 0x000e220000008800 */
[----:B------:R-:W-:Y:S02]  /*98e0*/  MOV R0, 0x400 ;  /* 0x0000040000007802 */ /* 0x000fe40000000f00 */
[----:B------:R-:W-:Y:S02]  /*98f0*/  SHF.L.U32 R2, R3, 0x1f, RZ ;  /* 0x0000001f03027819 */ /* 0x000fe400000006ff */
[----:B0-----:R-:W-:-:S05]  /*9900*/  LEA R5, R5, R0, 0x18 ;  /* 0x0000000005057211 */ /* 0x001fca00078ec0ff */
[----:B------:R-:W-:-:S04]  /*9910*/  VIADD R5, R5, 0x30 ;  /* 0x0000003005057836 */ /* 0x000fc80000000000 */
[C---:B------:R-:W-:Y:S02]  /*9920*/  IMAD R7, R8.reuse, 0x8, R5 ;  /* 0x0000000808077824 */ /* 0x040fe400078e0205 */
[----:B------:R-:W-:Y:S02]  /*9930*/  VIADD R8, R8, 0x1 ;  /* 0x0000000108087836 */ /* 0x000fe40000000000 */
[----:B------:R-:W0:Y:S03]  /*9940*/  SYNCS.PHASECHK.TRANS64.TRYWAIT P0, [R7+URZ], R2 ;  /* 0x00000002070075a7 */ /* 0x000e26000800017f */
[----:B------:R-:W-:-:S04]  /*9950*/  ISETP.NE.AND P1, PT, R8, 0x6, PT ;  /* 0x000000060800780c */ /* 0x000fc80003f25270 */
[----:B------:R-:W-:Y:S02]  /*9960*/  SEL R0, RZ, 0x1, P1 ;  /* 0x00000001ff007807 */ /* 0x000fe40000800000 */
[----:B------:R-:W-:Y:S02]  /*9970*/  SEL R8, R8, RZ, P1 ;  /* 0x000000ff08087207 */ /* 0x000fe40000800000 */
[----:B------:R-:W-:-:S03]  /*9980*/  LOP3.LUT R9, R3, R0, RZ, 0x3c, !PT ;  /* 0x0000000003097212 */ /* 0x000fc600078e3cff */
[----:B------:R-:W-:Y:S01]  /*9990*/  IMAD R6, R8, 0x8, R5 ;  /* 0x0000000808067824 */ /* 0x000fe200078e0205 */
[----:B------:R-:W-:Y:S01]  /*99a0*/  SHF.L.U32 R3, R9, 0x1f, RZ ;  /* 0x0000001f09037819 */ /* 0x000fe200000006ff */
[----:B0-----:R-:W-:Y:S06]  /*99b0*/  @!P0 BRA `(.L_x_80) ;  /* 0x0000000400248947 */ /* 0x001fec0003800000 */
.L_x_93:
[----:B------:R-:W1:Y:S01]  /*99c0*/  SYNCS.PHASECHK.TRANS64.TRYWAIT P0, [R6+URZ], R3 ;  /* 0x00000003060075a7 */ /* 0x000e62000800017f */
[----:B------:R-:W-:-:S05]  /*99d0*/  VIADD R0, R8, 0x1 ;  /* 0x0000000108007836 */ /* 0x000fca0000000000 */
[----:B------:R-:W-:-:S04]  /*99e0*/  ISETP.NE.AND P1, PT, R0, 0x6, PT ;  /* 0x000000060000780c */ /* 0x000fc80003f25270 */
[----:B0-----:R-:W-:Y:S02]  /*99f0*/  SEL R2, RZ, 0x1, P1 ;  /* 0x00000001ff027807 */ /* 0x001fe40000800000 */
[----:B------:R-:W-:Y:S02]  /*9a00*/  SEL R0, R0, RZ, P1 ;  /* 0x000000ff00007207 */ /* 0x000fe40000800000 */
[----:B------:R-:W-:-:S03]  /*9a10*/  LOP3.LUT R9, R9, R2, RZ, 0x3c, !PT ;  /* 0x0000000209097212 */ /* 0x000fc600078e3cff */
[----:B------:R-:W-:Y:S01]  /*9a20*/  IMAD R7, R0, 0x8, R5 ;  /* 0x0000000800077824 */ /* 0x000fe200078e0205 */
[----:B------:R-:W-:Y:S01]  /*9a30*/  SHF.L.U32 R4, R9, 0x1f, RZ ;  /* 0x0000001f09047819 */ /* 0x000fe200000006ff */
[----:B-1----:R-:W-:Y:S06]  /*9a40*/  @!P0 BRA `(.L_x_81) ;  /* 0x0000000400148947 */ /* 0x002fec0003800000 */
.L_x_94:
[----:B------:R-:W1:Y:S01]  /*9a50*/  SYNCS.PHASECHK.TRANS64.TRYWAIT P0, [R7+URZ], R4 ;  /* 0x00000004070075a7 */ /* 0x000e62000800017f */
[----:B------:R-:W-:-:S05]  /*9a60*/  VIADD R0, R0, 0x1 ;  /* 0x0000000100007836 */ /* 0x000fca0000000000 */
[----:B------:R-:W-:-:S04]  /*9a70*/  ISETP.NE.AND P1, PT, R0, 0x6, PT ;  /* 0x000000060000780c */ /* 0x000fc80003f25270 */
[----:B------:R-:W-:Y:S02]  /*9a80*/  SEL R2, RZ, 0x1, P1 ;  /* 0x00000001ff027807 */ /* 0x000fe40000800000 */
[----:B------:R-:W-:Y:S02]  /*9a90*/  SEL R0, R0, RZ, P1 ;  /* 0x000000ff00007207 */ /* 0x000fe40000800000 */
[----:B------:R-:W-:-:S03]  /*9aa0*/  LOP3.LUT R9, R9, R2, RZ, 0x3c, !PT ;  /* 0x0000000209097212 */ /* 0x000fc600078e3cff */
[----:B0-----:R-:W-:Y:S01]  /*9ab0*/  IMAD R6, R0, 0x8, R5 ;  /* 0x0000000800067824 */ /* 0x001fe200078e0205 */
[----:B------:R-:W-:Y:S01]  /*9ac0*/  SHF.L.U32 R3, R9, 0x1f, RZ ;  /* 0x0000001f09037819 */ /* 0x000fe200000006ff */
[----:B-1----:R-:W-:Y:S06]  /*9ad0*/  @!P0 BRA `(.L_x_82) ;  /* 0x0000000400048947 */ /* 0x002fec0003800000 */
.L_x_95:
        /* <DEDUP_REMOVED lines=9> */
.L_x_96:
[----:B------:R-:W1:Y:S01]  /*9b70*/  SYNCS.PHASECHK.TRANS64.TRYWAIT P0, [R7+URZ], R4 ;  /* 0x00000004070075a7 */ /* 0x000e62000800017f */
[----:B------:R-:W-:-:S05]  /*9b80*/  VIADD R0, R0, 0x1 ;  /* 0x0000000100007836 */ /* 0x000fca0000000000 */
[----:B------:R-:W-:-:S04]  /*9b90*/  ISETP.NE.AND P1, PT, R0, 0x6, PT ;  /* 0x000000060000780c */ /* 0x000fc80003f25270 */
[----:B------:R-:W-:Y:S02]  /*9ba0*/  SEL R2, RZ, 0x1, P1 ;  /* 0x00000001ff027807 */ /* 0x000fe40000800000 */
[----:B------:R-:W-:Y:S02]  /*9bb0*/  SEL R0, R0, RZ, P1 ;  /* 0x000000ff00007207 */ /* 0x000fe40000800000 */
[----:B------:R-:W-:Y:S01]  /*9bc0*/  LOP3.LUT R2, R9, R2, RZ, 0x3c, !PT ;  /* 0x0000000209027212 */ /* 0x000fe200078e3cff */
[----:B-1----:R-:W-:Y:S06]  /*9bd0*/  @!P0 BRA `(.L_x_84) ;  /* 0x0000000000ec8947 */ /* 0x002fec0003800000 */
.L_x_97:
[----:B------:R-:W-:Y:S01]  /*9be0*/  IMAD R5, R0, 0x8, R5 ;  /* 0x0000000800057824 */ /* 0x000fe200078e0205 */
[----:B------:R-:W-:-:S07]  /*9bf0*/  SHF.L.U32 R0, R2, 0x1f, RZ ;  /* 0x0000001f02007819 */ /* 0x000fce00000006ff */
.L_x_85:
[----:B--2---:R2:W3:Y:S02]  /*9c00*/  SYNCS.PHASECHK.TRANS64.TRYWAIT P0, [R5+URZ], R0 ;  /* 0x00000000050075a7 */ /* 0x0044e4000800017f */
[----:B---3--:R-:W-:Y:S05]  /*9c10*/  @!P0 NANOSLEEP.SYNCS 0x989680 ;  /* 0x009896800000895d */ /* 0x008fea0003900000 */
[----:B------:R-:W3:Y:S02]  /*9c20*/  @!P0 SYNCS.PHASECHK.TRANS64 P0, [R5+URZ], R0 ;  /* 0x00000000050085a7 */ /* 0x000ee4000800007f */
[----:B---3--:R-:W-:Y:S05]  /*9c30*/  @!P0 BRA `(.L_x_85) ;  /* 0xfffffffc00f08947 */ /* 0x008fea000383ffff */
.L_x_78:
[----:B------:R-:W-:Y:S05]  /*9c40*/  BSYNC B0 ;  /* 0x0000000000007941 */ /* 0x000fea0003800000 */
.L_x_77:
[----:B------:R-:W-:Y:S05]  /*9c50*/  EXIT ;  /* 0x000000000000794d */ /* 0x000fea0003800000 */
.L_x_21:
[----:B-1----:R1:W2:Y:S02]  /*9c60*/  SYNCS.PHASECHK.TRANS64.TRYWAIT P1, [R3+URZ], R0 ;  /* 0x00000000030075a7 */ /* 0x0022a4000802017f */
[----:B--2---:R-:W-:Y:S05]  /*9c70*/  @!P1 NANOSLEEP.SYNCS 0x989680 ;  /* 0x009896800000995d */ /* 0x004fea0003900000 */
[----:B------:R-:W2:Y:S02]  /*9c80*/  @!P1 SYNCS.PHASECHK.TRANS64 P1, [R3+URZ], R0 ;  /* 0x00000000030095a7 */ /* 0x000ea4000802007f */
[----:B--2---:R-:W-:Y:S05]  /*9c90*/  @!P1 BRA `(.L_x_21) ;  /* 0xfffffffc00f09947 */ /* 0x004fea000383ffff */
[----:B------:R-:W-:Y:S05]  /*9ca0*/  BRA `(.L_x_20) ;  /* 0xffffff7800e07947 */ /* 0x000fea000383ffff */
.L_x_26:
[----:B-1----:R1:W2:Y:S02]  /*9cb0*/  SYNCS.PHASECHK.TRANS64.TRYWAIT P1, [R5+URZ], R4 ;  /* 0x00000004050075a7 */ /* 0x0022a4000802017f */
[----:B--2---:R-:W-:Y:S05]  /*9cc0*/  @!P1 NANOSLEEP.SYNCS 0x989680 ;  /* 0x009896800000995d */ /* 0x004fea0003900000 */
[----:B------:R-:W2:Y:S02]  /*9cd0*/  @!P1 SYNCS.PHASECHK.TRANS64 P1, [R5+URZ], R4 ;  /* 0x00000004050095a7 */ /* 0x000ea4000802007f */
[----:B--2---:R-:W-:Y:S05]  /*9ce0*/  @!P1 BRA `(.L_x_26) ;  /* 0xfffffffc00f09947 */ /* 0x004fea000383ffff */
[----:B------:R-:W-:Y:S05]  /*9cf0*/  BRA `(.L_x_25) ;  /* 0xffffff8400787947 */ /* 0x000fea000383ffff */
.L_x_65:
[----:B------:R-:W-:Y:S01]  /*9d00*/  BSSY B1, `(.L_x_86) ;  /* 0x0000006000017945 */ /* 0x000fe20003800000 */
[----:B------:R-:W-:-:S07]  /*9d10*/  IMAD.MOV.U32 R15, RZ, RZ, -0x1 ;  /* 0xffffffffff0f7424 */ /* 0x000fce00078e00ff */
[----:B------:R-:W-:Y:S05]  /*9d20*/  WARPSYNC.COLLECTIVE R15, `(.L_x_87) ;  /* 0x000000000f0c7348 */ /* 0x000fea0003c00000 */
[----:B------:R-:W-:Y:S02]  /*9d30*/  ELECT P6, UR62, PT ;  /* 0x00000000003e782f */ /* 0x000fe400038c0000 */
[----:B------:R-:W-:Y:S01]  /*9d40*/  MOV R14, UR62 ;  /* 0x0000003e000e7c02 */ /* 0x000fe20008000f00 */
[----:B------:R-:W-:Y:S10]  /*9d50*/  ENDCOLLECTIVE ;  /* 0x000000000000791b */ /* 0x000ff40003800000 */
.L_x_87:
[----:B------:R-:W-:Y:S05]  /*9d60*/  BSYNC B1 ;  /* 0x0000000000017941 */ /* 0x000fea0003800000 */
.L_x_86:
[----:B------:R-:W-:Y:S05]  /*9d70*/  BRA `(.L_x_88) ;  /* 0xffffffec00f47947 */ /* 0x000fea000383ffff */
.L_x_68:
[----:B-1----:R1:W2:Y:S02]  /*9d80*/  SYNCS.PHASECHK.TRANS64.TRYWAIT P0, [R23+URZ+0x30], R14 ;  /* 0x0000300e170075a7 */ /* 0x0022a4000800017f */
[----:B--2---:R-:W-:Y:S05]  /*9d90*/  @!P0 NANOSLEEP.SYNCS 0x989680 ;  /* 0x009896800000895d */ /* 0x004fea0003900000 */
[----:B------:R-:W2:Y:S02]  /*9da0*/  @!P0 SYNCS.PHASECHK.TRANS64 P0, [R23+URZ+0x30], R14 ;  /* 0x0000300e170085a7 */ /* 0x000ea4000800007f */
[----:B--2---:R-:W-:Y:S05]  /*9db0*/  @!P0 BRA `(.L_x_68) ;  /* 0xfffffffc00f08947 */ /* 0x004fea000383ffff */
[----:B------:R-:W-:Y:S05]  /*9dc0*/  BRA `(.L_x_89) ;  /* 0xfffffff000307947 */ /* 0x000fea000383ffff */
.L_x_76:
[----:B------:R-:W-:Y:S01]  /*9dd0*/  BSSY B0, `(.L_x_90) ;  /* 0x0000006000007945 */ /* 0x000fe20003800000 */
[----:B------:R-:W-:-:S07]  /*9de0*/  IMAD.MOV.U32 R15, RZ, RZ, -0x1 ;  /* 0xffffffffff0f7424 */ /* 0x000fce00078e00ff */
[----:B------:R-:W-:Y:S05]  /*9df0*/  WARPSYNC.COLLECTIVE R15, `(.L_x_91) ;  /* 0x000000000f0c7348 */ /* 0x000fea0003c00000 */
[----:B------:R-:W-:Y:S02]  /*9e00*/  ELECT P6, UR62, PT ;  /* 0x00000000003e782f */ /* 0x000fe400038c0000 */
[----:B------:R-:W-:Y:S01]  /*9e10*/  MOV R14, UR62 ;  /* 0x0000003e000e7c02 */ /* 0x000fe20008000f00 */
[----:B------:R-:W-:Y:S10]  /*9e20*/  ENDCOLLECTIVE ;  /* 0x000000000000791b */ /* 0x000ff40003800000 */
.L_x_91:
[----:B------:R-:W-:Y:S05]  /*9e30*/  BSYNC B0 ;  /* 0x0000000000007941 */ /* 0x000fea0003800000 */
.L_x_90:
[----:B------:R-:W-:Y:S05]  /*9e40*/  BRA `(.L_x_92) ;  /* 0xfffffff800887947 */ /* 0x000fea000383ffff */
.L_x_80:
[----:B0-----:R0:W1:Y:S02]  /*9e50*/  SYNCS.PHASECHK.TRANS64.TRYWAIT P0, [R7+URZ], R2 ;  /* 0x00000002070075a7 */ /* 0x001064000800017f */
[----:B-1----:R-:W-:Y:S05]  /*9e60*/  @!P0 NANOSLEEP.SYNCS 0x989680 ;  /* 0x009896800000895d */ /* 0x002fea0003900000 */
[----:B------:R-:W1:Y:S02]  /*9e70*/  @!P0 SYNCS.PHASECHK.TRANS64 P0, [R7+URZ], R2 ;  /* 0x00000002070085a7 */ /* 0x000e64000800007f */
[----:B-1----:R-:W-:Y:S05]  /*9e80*/  @!P0 BRA `(.L_x_80) ;  /* 0xfffffffc00f08947 */ /* 0x002fea000383ffff */
[----:B------:R-:W-:Y:S05]  /*9e90*/  BRA `(.L_x_93) ;  /* 0xfffffff800c87947 */ /* 0x000fea000383ffff */
.L_x_81:
[----:B0-----:R0:W1:Y:S02]  /*9ea0*/  SYNCS.PHASECHK.TRANS64.TRYWAIT P0, [R6+URZ], R3 ;  /* 0x00000003060075a7 */ /* 0x001064000800017f */
[----:B-1----:R-:W-:Y:S05]  /*9eb0*/  @!P0 NANOSLEEP.SYNCS 0x989680 ;  /* 0x009896800000895d */ /* 0x002fea0003900000 */
[----:B------:R-:W1:Y:S02]  /*9ec0*/  @!P0 SYNCS.PHASECHK.TRANS64 P0, [R6+URZ], R3 ;  /* 0x00000003060085a7 */ /* 0x000e64000800007f */
[----:B-1----:R-:W-:Y:S05]  /*9ed0*/  @!P0 BRA `(.L_x_81) ;  /* 0xfffffffc00f08947 */ /* 0x002fea000383ffff */
[----:B------:R-:W-:Y:S05]  /*9ee0*/  BRA `(.L_x_94) ;  /* 0xfffffff800d87947 */ /* 0x000fea000383ffff */
.L_x_82:
[----:B0-----:R0:W1:Y:S02]  /*9ef0*/  SYNCS.PHASECHK.TRANS64.TRYWAIT P0, [R7+URZ], R4 ;  /* 0x00000004070075a7 */ /* 0x001064000800017f */
[----:B-1----:R-:W-:Y:S05]  /*9f00*/  @!P0 NANOSLEEP.SYNCS 0x989680 ;  /* 0x009896800000895d */ /* 0x002fea0003900000 */
[----:B------:R-:W1:Y:S02]  /*9f10*/  @!P0 SYNCS.PHASECHK.TRANS64 P0, [R7+URZ], R4 ;  /* 0x00000004070085a7 */ /* 0x000e64000800007f */
[----:B-1----:R-:W-:Y:S05]  /*9f20*/  @!P0 BRA `(.L_x_82) ;  /* 0xfffffffc00f08947 */ /* 0x002fea000383ffff */
[----:B------:R-:W-:Y:S05]  /*9f30*/  BRA `(.L_x_95) ;  /* 0xfffffff800e87947 */ /* 0x000fea000383ffff */
.L_x_83:
[----:B0-----:R0:W1:Y:S02]  /*9f40*/  SYNCS.PHASECHK.TRANS64.TRYWAIT P0, [R6+URZ], R3 ;  /* 0x00000003060075a7 */ /* 0x001064000800017f */
[----:B-1----:R-:W-:Y:S05]  /*9f50*/  @!P0 NANOSLEEP.SYNCS 0x989680 ;  /* 0x009896800000895d */ /* 0x002fea0003900000 */
[----:B------:R-:W1:Y:S02]  /*9f60*/  @!P0 SYNCS.PHASECHK.TRANS64 P0, [R6+URZ], R3 ;  /* 0x00000003060085a7 */ /* 0x000e64000800007f */
[----:B-1----:R-:W-:Y:S05]  /*9f70*/  @!P0 BRA `(.L_x_83) ;  /* 0xfffffffc00f08947 */ /* 0x002fea000383ffff */
[----:B------:R-:W-:Y:S05]  /*9f80*/  BRA `(.L_x_96) ;  /* 0xfffffff800f87947 */ /* 0x000fea000383ffff */
.L_x_84:
[----:B-1----:R1:W2:Y:S02]  /*9f90*/  SYNCS.PHASECHK.TRANS64.TRYWAIT P0, [R7+URZ], R4 ;  /* 0x00000004070075a7 */ /* 0x0022a4000800017f */
[----:B--2---:R-:W-:Y:S05]  /*9fa0*/  @!P0 NANOSLEEP.SYNCS 0x989680 ;  /* 0x009896800000895d */ /* 0x004fea0003900000 */
[----:B------:R-:W2:Y:S02]  /*9fb0*/  @!P0 SYNCS.PHASECHK.TRANS64 P0, [R7+URZ], R4 ;  /* 0x00000004070085a7 */ /* 0x000ea4000800007f */
[----:B--2---:R-:W-:Y:S05]  /*9fc0*/  @!P0 BRA `(.L_x_84) ;  /* 0xfffffffc00f08947 */ /* 0x004fea000383ffff */
[----:B------:R-:W-:Y:S05]  /*9fd0*/  BRA `(.L_x_97) ;  /* 0xfffffffc00007947 */ /* 0x000fea000383ffff */
.L_x_98:
[----:B------:R-:W-:-:S00]  /*9fe0*/  BRA `(.L_x_98) ;  /* 0xfffffffc00fc7947 */ /* 0x000fc0000383ffff */
[----:B------:R-:W-:-:S00]  /*9ff0*/  NOP ;  /* 0x0000000000007918 */ /* 0x000fc00000000000 */
        /* <DEDUP_REMOVED lines=8> */
.L_x_99:


//--------------------- .nv.global.init           --------------------------
	.section	.nv.global.init,"aw",@progbits
.nv.global.init:
	.type		$str$22,@object
	.size		$str$22,($str$23 - $str$22)
$str$22:
        /*0000*/ 	.byte	0x6b, 0x5f, 0x74, 0x69, 0x6c, 0x65, 0x5f, 0x63, 0x6f, 0x75, 0x6e, 0x74, 0x20, 0x3e, 0x3d, 0x20
        /*0010*/ 	.byte	0x31, 0x00
	.type		$str$23,@object
	.size		$str$23,(__unnamed_1 - $str$23)
$str$23:
        /*0012*/ 	.byte	0x2f, 0x74, 0x6d, 0x70, 0x2f, 0x63, 0x75, 0x74, 0x6c, 0x61, 0x73, 0x73, 0x5f, 0x73, 0x77, 0x65
        /*0022*/ 	.byte	0x65, 0x70, 0x5f, 0x73, 0x72, 0x63, 0x2f, 0x69, 0x6e, 0x63, 0x6c, 0x75, 0x64, 0x65, 0x2f, 0x63
        /*0032*/ 	.byte	0x75, 0x74, 0x6c, 0x61, 0x73, 0x73, 0x2f, 0x67, 0x65, 0x6d, 0x6d, 0x2f, 0x63, 0x6f, 0x6c, 0x6c
        /*0042*/ 	.byte	0x65, 0x63, 0x74, 0x69, 0x76, 0x65, 0x2f, 0x73, 0x6d, 0x39, 0x30, 0x5f, 0x6d, 0x6d, 0x61, 0x5f
        /*0052*/ 	.byte	0x74, 0x6d, 0x61, 0x5f, 0x67, 0x6d, 0x6d, 0x61, 0x5f, 0x73, 0x73, 0x5f, 0x77, 0x61, 0x72, 0x70
        /*0062*/ 	.byte	0x73, 0x70, 0x65, 0x63, 0x69, 0x61, 0x6c, 0x69, 0x7a, 0x65, 0x64, 0x2e, 0x68, 0x70, 0x70, 0x00
	.type		__unnamed_1,@object
	.size		__unnamed_1,(.L_0 - __unnamed_1)
__unnamed_1:
        /*0072*/ 	.byte	0x76, 0x6f, 0x69, 0x64, 0x20, 0x63, 0x75, 0x74, 0x6c, 0x61, 0x73, 0x73, 0x3a, 0x3a, 0x67, 0x65
        /* <DEDUP_REMOVED lines=172> */
        /*0b42*/ 	.byte	0x6e, 0x74, 0x69, 0x74, 0x79, 0x5d, 0x00
.L_0:


//--------------------- .nv.shared._ZN7cutlass13device_kernelINS_4gemm6kernel13GemmUniversalIN4cute5tupleIJiiiiEEENS1_10collective13CollectiveMmaINS1_34MainloopSm90TmaGmmaWarpSpecializedILi6ENS5_IJNS4_1CILi2EEENSA_ILi1EEESC_EEENS1_35KernelTmaWarpSpecializedCooperativeEEENS5_IJNSA_ILi512EEENSA_ILi48EEENSA_ILi64EEEEEEaNS5_IJlSC_lEEEaSK_NS4_8TiledMMAINS4_8MMA_AtomIJNS4_4SM904GMMA26MMA_64x16x32_S32S8S8_SS_TNEEEENS4_6LayoutISD_NS5_IJSC_NSA_ILi0EEESS_EEEEENS5_IJNS4_10UnderscoreESV_SV_EEEEENS4_13SM90_TMA_LOADENS4_14ComposedLayoutINS4_7SwizzleILi2ELi4ELi3EEENS4_18smem_ptr_flag_bitsILi8EEENSR_INS5_IJNSA_ILi8EEESI_EEENS5_IJSI_SC_EEEEEEEvNS4_8identityENS4_23SM90_TMA_LOAD_MULTICASTES18_vS19_EENS_8epilogue10collective6detail29Sm90TmaWarpSpecializedAdapterINS1D_15DefaultEpilogueIaSK_SK_NS1C_6thread17LinearCombinationIaLi1EiiLNS1H_9ScaleType4KindE0ELNS_15FloatRoundStyleE2EaEENS1_15EpilogueDefaultEEEEEvvEEEEvNT_6ParamsE --------------------------
	.section	.nv.shared._ZN7cutlass13device_kernelINS_4gemm6kernel13GemmUniversalIN4cute5tupleIJiiiiEEENS1_10collective13CollectiveMmaINS1_34MainloopSm90TmaGmmaWarpSpecializedILi6ENS5_IJNS4_1CILi2EEENSA_ILi1EEESC_EEENS1_35KernelTmaWarpSpecializedCooperativeEEENS5_IJNSA_ILi512EEENSA_ILi48EEENSA_ILi64EEEEEEaNS5_IJlSC_lEEEaSK_NS4_8TiledMMAINS4_8MMA_AtomIJNS4_4SM904GMMA26MMA_64x16x32_S32S8S8_SS_TNEEEENS4_6LayoutISD_NS5_IJSC_NSA_ILi0EEESS_EEEEENS5_IJNS4_10UnderscoreESV_SV_EEEEENS4_13SM90_TMA_LOADENS4_14ComposedLayoutINS4_7SwizzleILi2ELi4ELi3EEENS4_18smem_ptr_flag_bitsILi8EEENSR_INS5_IJNSA_ILi8EEESI_EEENS5_IJSI_SC_EEEEEEEvNS4_8identityENS4_23SM90_TMA_LOAD_MULTICASTES18_vS19_EENS_8epilogue10collective6detail29Sm90TmaWarpSpecializedAdapterINS1D_15DefaultEpilogueIaSK_SK_NS1C_6thread17LinearCombinationIaLi1EiiLNS1H_9ScaleType4KindE0ELNS_15FloatRoundStyleE2EaEENS1_15EpilogueDefaultEEEEEvvEEEEvNT_6ParamsE,"aw",@nobits
	.sectionflags	@""
	.align	16
	.zero		1024


//--------------------- .nv.shared.reserved.0     --------------------------
	.section	.nv.shared.reserved.0,"aw",@nobits
	.weak		__nv_reservedSMEM_offset_0_alias
	.size		__nv_reservedSMEM_offset_0_alias, 0, 0
	.other		__nv_reservedSMEM_offset_0_alias,@"STO_CUDA_RESERVED_SHARED STV_DEFAULT"
__nv_reservedSMEM_offset_0_alias:
	.zero		0


//--------------------- .nv.global                --------------------------
	.section	.nv.global,"aw",@nobits
.nv.global:
	.type		_ZN40_INTERNAL_f7d39a17_4_k_cu_b33e48d2_157054cute1_E,@object
	.size		_ZN40_INTERNAL_f7d39a17_4_k_cu_b33e48d2_157054cute1_E,(_ZN40_INTERNAL_f7d39a17_4_k_cu_b33e48d2_157054cuda3std3__45__cpo6cbeginE - _ZN40_INTERNAL_f7d39a17_4_k_cu_b33e48d2_157054cute1_E)
_ZN40_INTERNAL_f7d39a17_4_k_cu_b33e48d2_157054cute1_E:
	.zero		1
	.type		_ZN40_INTERNAL_f7d39a17_4_k_cu_b33e48d2_157054cuda3std3__45__cpo6cbeginE,@object
	.size		_ZN40_INTERNAL_f7d39a17_4_k_cu_b33e48d2_157054cuda3std3__45__cpo6cbeginE,(_ZN40_INTERNAL_f7d39a17_4_k_cu_b33e48d2_157054cuda3std3__48in_placeE - _ZN40_INTERNAL_f7d39a17_4_k_cu_b33e48d2_157054cuda3std3__45__cpo6cbeginE)
_ZN40_INTERNAL_f7d39a17_4_k_cu_b33e48d2_157054cuda3std3__45__cpo6cbeginE:
	.zero		1
	.type		_ZN40_INTERNAL_f7d39a17_4_k_cu_b33e48d2_157054cuda3std3__48in_placeE,@object
	.size		_ZN40_INTERNAL_f7d39a17_4_k_cu_b33e48d2_157054cuda3std3__48in_placeE,(_ZN40_INTERNAL_f7d39a17_4_k_cu_b33e48d2_157054cuda3std6ranges3__45__cpo9iter_moveE - _ZN40_INTERNAL_f7d39a17_4_k_cu_b33e48d2_157054cuda3std3__48in_placeE)
_ZN40_INTERNAL_f7d39a17_4_k_cu_b33e48d2_157054cuda3std3__48in_placeE:
	.zero		1
	.type		_ZN40_INTERNAL_f7d39a17_4_k_cu_b33e48d2_157054cuda3std6ranges3__45__cpo9iter_moveE,@object
	.size		_ZN40_INTERNAL_f7d39a17_4_k_cu_b33e48d2_157054cuda3std6ranges3__45__cpo9iter_moveE,(_ZN40_INTERNAL_f7d39a17_4_k_cu_b33e48d2_157054cuda3std3__45__cpo5beginE - _ZN40_INTERNAL_f7d39a17_4_k_cu_b33e48d2_157054cuda3std6ranges3__45__cpo9iter_moveE)
_ZN40_INTERNAL_f7d39a17_4_k_cu_b33e48d2_157054cuda3std6ranges3__45__cpo9iter_moveE:
	.zero		1
	.type		_ZN40_INTERNAL_f7d39a17_4_k_cu_b33e48d2_157054cuda3std3__45__cpo5beginE,@object
	.size		_ZN40_INTERNAL_f7d39a17_4_k_cu_b33e48d2_157054cuda3std3__45__cpo5beginE,(_ZN40_INTERNAL_f7d39a17_4_k_cu_b33e48d2_157054cuda3std3__442_GLOBAL__N__f7d39a17_4_k_cu_b33e48d2_157056ignoreE - _ZN40_INTERNAL_f7d39a17_4_k_cu_b33e48d2_157054cuda3std3__45__cpo5beginE)
_ZN40_INTERNAL_f7d39a17_4_k_cu_b33e48d2_157054cuda3std3__45__cpo5beginE:
	.zero		1
	.type		_ZN40_INTERNAL_f7d39a17_4_k_cu_b33e48d2_157054cuda3std3__442_GLOBAL__N__f7d39a17_4_k_cu_b33e48d2_157056ignoreE,@object
	.size		_ZN40_INTERNAL_f7d39a17_4_k_cu_b33e48d2_157054cuda3std3__442_GLOBAL__N__f7d39a17_4_k_cu_b33e48d2_157056ignoreE,(_ZN40_INTERNAL_f7d39a17_4_k_cu_b33e48d2_157054cute7productE - _ZN40_INTERNAL_f7d39a17_4_k_cu_b33e48d2_157054cuda3std3__442_GLOBAL__N__f7d39a17_4_k_cu_b33e48d2_157056ignoreE)
_ZN40_INTERNAL_f7d39a17_4_k_cu_b33e48d2_157054cuda3std3__442_GLOBAL__N__f7d39a17_4_k_cu_b33e48d2_157056ignoreE:
	.zero		1
	.type		_ZN40_INTERNAL_f7d39a17_4_k_cu_b33e48d2_157054cute7productE,@object
	.size		_ZN40_INTERNAL_f7d39a17_4_k_cu_b33e48d2_157054cute7productE,(_ZN40_INTERNAL_f7d39a17_4_k_cu_b33e48d2_157054cuda3std3__45__cpo3endE - _ZN40_INTERNAL_f7d39a17_4_k_cu_b33e48d2_157054cute7productE)
_ZN40_INTERNAL_f7d39a17_4_k_cu_b33e48d2_157054cute7productE:
	.zero		1
	.type		_ZN40_INTERNAL_f7d39a17_4_k_cu_b33e48d2_157054cuda3std3__45__cpo3endE,@object
	.size		_ZN40_INTERNAL_f7d39a17_4_k_cu_b33e48d2_157054cuda3std3__45__cpo3endE,(_ZN40_INTERNAL_f7d39a17_4_k_cu_b33e48d2_157054cuda3std3__419piecewise_constructE - _ZN40_INTERNAL_f7d39a17_4_k_cu_b33e48d2_157054cuda3std3__45__cpo3endE)
_ZN40_INTERNAL_f7d39a17_4_k_cu_b33e48d2_157054cuda3std3__45__cpo3endE:
	.zero		1
	.type		_ZN40_INTERNAL_f7d39a17_4_k_cu_b33e48d2_157054cuda3std3__419piecewise_constructE,@object
	.size		_ZN40_INTERNAL_f7d39a17_4_k_cu_b33e48d2_157054cuda3std3__419piecewise_constructE,(_ZN40_INTERNAL_f7d39a17_4_k_cu_b33e48d2_157054cuda3std3__45__cpo4cendE - _ZN40_INTERNAL_f7d39a17_4_k_cu_b33e48d2_157054cuda3std3__419piecewise_constructE)
_ZN40_INTERNAL_f7d39a17_4_k_cu_b33e48d2_157054cuda3std3__419piecewise_constructE:
	.zero		1
	.type		_ZN40_INTERNAL_f7d39a17_4_k_cu_b33e48d2_157054cuda3std3__45__cpo4cendE,@object
	.size		_ZN40_INTERNAL_f7d39a17_4_k_cu_b33e48d2_157054cuda3std3__45__cpo4cendE,(_ZN40_INTERNAL_f7d39a17_4_k_cu_b33e48d2_157054cuda3std6ranges3__45__cpo4swapE - _ZN40_INTERNAL_f7d39a17_4_k_cu_b33e48d2_157054cuda3std3__45__cpo4cendE)
_ZN40_INTERNAL_f7d39a17_4_k_cu_b33e48d2_157054cuda3std3__45__cpo4cendE:
	.zero		1
	.type		_ZN40_INTERNAL_f7d39a17_4_k_cu_b33e48d2_157054cuda3std6ranges3__45__cpo4swapE,@object
	.size		_ZN40_INTERNAL_f7d39a17_4_k_cu_b33e48d2_157054cuda3std6ranges3__45__cpo4swapE,(.L_8 - _ZN40_INTERNAL_f7d39a17_4_k_cu_b33e48d2_157054cuda3std6ranges3__45__cpo4swapE)
_ZN40_INTERNAL_f7d39a17_4_k_cu_b33e48d2_157054cuda3std6ranges3__45__cpo4swapE:
	.zero		1
.L_8:


//--------------------- .nv.constant0._ZN7cutlass13device_kernelINS_4gemm6kernel13GemmUniversalIN4cute5tupleIJiiiiEEENS1_10collective13CollectiveMmaINS1_34MainloopSm90TmaGmmaWarpSpecializedILi6ENS5_IJNS4_1CILi2EEENSA_ILi1EEESC_EEENS1_35KernelTmaWarpSpecializedCooperativeEEENS5_IJNSA_ILi512EEENSA_ILi48EEENSA_ILi64EEEEEEaNS5_IJlSC_lEEEaSK_NS4_8TiledMMAINS4_8MMA_AtomIJNS4_4SM904GMMA26MMA_64x16x32_S32S8S8_SS_TNEEEENS4_6LayoutISD_NS5_IJSC_NSA_ILi0EEESS_EEEEENS5_IJNS4_10UnderscoreESV_SV_EEEEENS4_13SM90_TMA_LOADENS4_14ComposedLayoutINS4_7SwizzleILi2ELi4ELi3EEENS4_18smem_ptr_flag_bitsILi8EEENSR_INS5_IJNSA_ILi8EEESI_EEENS5_IJSI_SC_EEEEEEEvNS4_8identityENS4_23SM90_TMA_LOAD_MULTICASTES18_vS19_EENS_8epilogue10collective6detail29Sm90TmaWarpSpecializedAdapterINS1D_15DefaultEpilogueIaSK_SK_NS1C_6thread17LinearCombinationIaLi1EiiLNS1H_9ScaleType4KindE0ELNS_15FloatRoundStyleE2EaEENS1_15EpilogueDefaultEEEEEvvEEEEvNT_6ParamsE --------------------------
	.section	.nv.constant0._ZN7cutlass13device_kernelINS_4gemm6kernel13GemmUniversalIN4cute5tupleIJiiiiEEENS1_10collective13CollectiveMmaINS1_34MainloopSm90TmaGmmaWarpSpecializedILi6ENS5_IJNS4_1CILi2EEENSA_ILi1EEESC_EEENS1_35KernelTmaWarpSpecializedCooperativeEEENS5_IJNSA_ILi512EEENSA_ILi48EEENSA_ILi64EEEEEEaNS5_IJlSC_lEEEaSK_NS4_8TiledMMAINS4_8MMA_AtomIJNS4_4SM904GMMA26MMA_64x16x32_S32S8S8_SS_TNEEEENS4_6LayoutISD_NS5_IJSC_NSA_ILi0EEESS_EEEEENS5_IJNS4_10UnderscoreESV_SV_EEEEENS4_13SM90_TMA_LOADENS4_14ComposedLayoutINS4_7SwizzleILi2ELi4ELi3EEENS4_18smem_ptr_flag_bitsILi8EEENSR_INS5_IJNSA_ILi8EEESI_EEENS5_IJSI_SC_EEEEEEEvNS4_8identityENS4_23SM90_TMA_LOAD_MULTICASTES18_vS19_EENS_8epilogue10collective6detail29Sm90TmaWarpSpecializedAdapterINS1D_15DefaultEpilogueIaSK_SK_NS1C_6thread17LinearCombinationIaLi1EiiLNS1H_9ScaleType4KindE0ELNS_15FloatRoundStyleE2EaEENS1_15EpilogueDefaultEEEEEvvEEEEvNT_6ParamsE,"a",@progbits
	.sectionflags	@""
	.align	4
.nv.constant0._ZN7cutlass13device_kernelINS_4gemm6kernel13GemmUniversalIN4cute5tupleIJiiiiEEENS1_10collective13CollectiveMmaINS1_34MainloopSm90TmaGmmaWarpSpecializedILi6ENS5_IJNS4_1CILi2EEENSA_ILi1EEESC_EEENS1_35KernelTmaWarpSpecializedCooperativeEEENS5_IJNSA_ILi512EEENSA_ILi48EEENSA_ILi64EEEEEEaNS5_IJlSC_lEEEaSK_NS4_8TiledMMAINS4_8MMA_AtomIJNS4_4SM904GMMA26MMA_64x16x32_S32S8S8_SS_TNEEEENS4_6LayoutISD_NS5_IJSC_NSA_ILi0EEESS_EEEEENS5_IJNS4_10UnderscoreESV_SV_EEEEENS4_13SM90_TMA_LOADENS4_14ComposedLayoutINS4_7SwizzleILi2ELi4ELi3EEENS4_18smem_ptr_flag_bitsILi8EEENSR_INS5_IJNSA_ILi8EEESI_EEENS5_IJSI_SC_EEEEEEEvNS4_8identityENS4_23SM90_TMA_LOAD_MULTICASTES18_vS19_EENS_8epilogue10collective6detail29Sm90TmaWarpSpecializedAdapterINS1D_15DefaultEpilogueIaSK_SK_NS1C_6thread17LinearCombinationIaLi1EiiLNS1H_9ScaleType4KindE0ELNS_15FloatRoundStyleE2EaEENS1_15EpilogueDefaultEEEEEvvEEEEvNT_6ParamsE:
	.zero		1664


//--------------------- SYMBOLS --------------------------

	.type		.nv.reservedSmem.offset0,@object
	.size		.nv.reservedSmem.offset0,0x4
	.type		__assertfail,@function
